	.target	sm_100a

	.elftype	@"ET_EXEC"


//--------------------- .note.nv.tkinfo           --------------------------
	.section	.note.nv.tkinfo,"",@"SHT_NOTE"
	.sectionflags	@"SHF_NOTE_NV_TKINFO"
	.tkinfo
        /*0018*/ 	.word	0x00000002
        /*0030*/ 	.string	""
        /*0030*/ 	.string	"ptxas"
        /*0030*/ 	.string	"Cuda compilation tools, release 13.0, V13.0.88"
        /*0030*/ 	.string	"Build cuda_13.0.r13.0/compiler.36424714_0"
        /*0030*/ 	.string	"-arch sm_100a -m 64 "



//--------------------- .note.nv.cuinfo           --------------------------
	.section	.note.nv.cuinfo,"",@"SHT_NOTE"
	.sectionflags	@"SHF_NOTE_NV_CUINFO"
        /*0018*/ 	.short	0x0002
        /*001a*/ 	.short	0x0064
        /*001c*/ 	.short	0x0082
	.zero		2


//--------------------- .nv.info                  --------------------------
	.section	.nv.info,"",@"SHT_CUDA_INFO"
	.align	4


	//----- nvinfo : EIATTR_REGCOUNT
	.align		4
        /*0000*/ 	.byte	0x04, 0x2f
        /*0002*/ 	.short	(.L_19 - .L_18)
	.align		4
.L_18:
        /*0004*/ 	.word	index@(_ZN7cutlass13device_kernelINS_4gemm6kernel13GemmUniversalIN4cute5tupleIJiiiiEEENS1_10collective13CollectiveMmaINS1_35MainloopSm100TmaUmmaWarpSpecializedILi5ELi2ELi4ENS5_IJNS4_1CILi1EEENSA_ILi2EEESB_EEEEENS5_IJNSA_ILi64EEENSA_ILi128EEESG_EEENS_12float_e4m3_tENS5_IJlSB_lEEESI_SJ_NS4_8TiledMMAINS4_8MMA_AtomIJNS4_10MMA_TraitsINS4_19SM100_MMA_F8F6F4_SSEJSI_SI_fSF_SG_NS4_17integral_constantINS4_4UMMA5MajorELSQ_0EEESR_NSO_INSP_7ScaleInELSS_0EEEST_EEEEEENS4_6LayoutINS5_IJSB_SB_SB_EEENS5_IJNSA_ILi0EEESY_SY_EEEEENS5_IJNS4_10UnderscoreES11_S11_EEEEENS4_23SM90_TMA_LOAD_MULTICASTENS4_14ComposedLayoutINS4_7SwizzleILi3ELi4ELi3EEENS4_18smem_ptr_flag_bitsILi8EEENSW_INS5_IJNSA_ILi8EEESG_EEENS5_IJSG_SB_EEEEEEEvNS4_8identityENS4_13SM90_TMA_LOADES1E_vS1F_EENS_8epilogue10collective18CollectiveEpilogueINS1I_23Sm100TmaWarpSpecializedILi2ELi2ELi32ELb0ELb0EEEJSH_NS5_IJNSW_ISF_SB_EES1N_EEESI_SJ_SI_SJ_NS1I_6fusion15FusionCallbacksIS1M_NS1P_17LinearCombinationISI_fSI_fLNS_15FloatRoundStyleE2EEESH_S1O_JEEENS4_5SM1004TMEM4LOAD26SM100_TMEM_LOAD_16dp32b32xES1G_NS15_INS16_ILi2ELi4ELi3EEES19_NSW_INS5_IJS1A_SF_EEENS5_IJSF_SB_EEEEEEENS4_39AutoVectorizingCopyWithAssumedAlignmentILi128EEENS4_14SM90_TMA_STOREES23_S25_S25_EEEvvEEEEvNT_6ParamsE)
        /*0008*/ 	.word	0x00000072


	//----- nvinfo : EIATTR_FRAME_SIZE
	.align		4
.L_19:
        /*000c*/ 	.byte	0x04, 0x11
        /*000e*/ 	.short	(.L_21 - .L_20)
	.align		4
.L_20:
        /*0010*/ 	.word	index@($__internal_2_$__cuda_sm10x_tcgen05_guardrail_trap_unallocated_columns_being_dealloced)
        /*0014*/ 	.word	0x00000000


	//----- nvinfo : EIATTR_FRAME_SIZE
	.align		4
.L_21:
        /*0018*/ 	.byte	0x04, 0x11
        /*001a*/ 	.short	(.L_23 - .L_22)
	.align		4
.L_22:
        /*001c*/ 	.word	index@($__internal_1_$__cuda_sm10x_tcgen05_guardrail_trap_phase_invalid_during_alloc)
        /*0020*/ 	.word	0x00000000


	//----- nvinfo : EIATTR_FRAME_SIZE
	.align		4
.L_23:
        /*0024*/ 	.byte	0x04, 0x11
        /*0026*/ 	.short	(.L_25 - .L_24)
	.align		4
.L_24:
        /*0028*/ 	.word	index@($__internal_0_$__cuda_sm10x_tcgen05_guardrail_trap_col_being_dealloced_not_returned_by_alloc)
        /*002c*/ 	.word	0x00000000


	//----- nvinfo : EIATTR_FRAME_SIZE
	.align		4
.L_25:
        /*0030*/ 	.byte	0x04, 0x11
        /*0032*/ 	.short	(.L_27 - .L_26)
	.align		4
.L_26:
        /*0034*/ 	.word	index@(_ZN7cutlass13device_kernelINS_4gemm6kernel13GemmUniversalIN4cute5tupleIJiiiiEEENS1_10collective13CollectiveMmaINS1_35MainloopSm100TmaUmmaWarpSpecializedILi5ELi2ELi4ENS5_IJNS4_1CILi1EEENSA_ILi2EEESB_EEEEENS5_IJNSA_ILi64EEENSA_ILi128EEESG_EEENS_12float_e4m3_tENS5_IJlSB_lEEESI_SJ_NS4_8TiledMMAINS4_8MMA_AtomIJNS4_10MMA_TraitsINS4_19SM100_MMA_F8F6F4_SSEJSI_SI_fSF_SG_NS4_17integral_constantINS4_4UMMA5MajorELSQ_0EEESR_NSO_INSP_7ScaleInELSS_0EEEST_EEEEEENS4_6LayoutINS5_IJSB_SB_SB_EEENS5_IJNSA_ILi0EEESY_SY_EEEEENS5_IJNS4_10UnderscoreES11_S11_EEEEENS4_23SM90_TMA_LOAD_MULTICASTENS4_14ComposedLayoutINS4_7SwizzleILi3ELi4ELi3EEENS4_18smem_ptr_flag_bitsILi8EEENSW_INS5_IJNSA_ILi8EEESG_EEENS5_IJSG_SB_EEEEEEEvNS4_8identityENS4_13SM90_TMA_LOADES1E_vS1F_EENS_8epilogue10collective18CollectiveEpilogueINS1I_23Sm100TmaWarpSpecializedILi2ELi2ELi32ELb0ELb0EEEJSH_NS5_IJNSW_ISF_SB_EES1N_EEESI_SJ_SI_SJ_NS1I_6fusion15FusionCallbacksIS1M_NS1P_17LinearCombinationISI_fSI_fLNS_15FloatRoundStyleE2EEESH_S1O_JEEENS4_5SM1004TMEM4LOAD26SM100_TMEM_LOAD_16dp32b32xES1G_NS15_INS16_ILi2ELi4ELi3EEES19_NSW_INS5_IJS1A_SF_EEENS5_IJSF_SB_EEEEEEENS4_39AutoVectorizingCopyWithAssumedAlignmentILi128EEENS4_14SM90_TMA_STOREES23_S25_S25_EEEvvEEEEvNT_6ParamsE)
        /*0038*/ 	.word	0x00000000


	//----- nvinfo : EIATTR_MIN_STACK_SIZE
	.align		4
.L_27:
        /*003c*/ 	.byte	0x04, 0x12
        /*003e*/ 	.short	(.L_29 - .L_28)
	.align		4
.L_28:
        /*0040*/ 	.word	index@(_ZN7cutlass13device_kernelINS_4gemm6kernel13GemmUniversalIN4cute5tupleIJiiiiEEENS1_10collective13CollectiveMmaINS1_35MainloopSm100TmaUmmaWarpSpecializedILi5ELi2ELi4ENS5_IJNS4_1CILi1EEENSA_ILi2EEESB_EEEEENS5_IJNSA_ILi64EEENSA_ILi128EEESG_EEENS_12float_e4m3_tENS5_IJlSB_lEEESI_SJ_NS4_8TiledMMAINS4_8MMA_AtomIJNS4_10MMA_TraitsINS4_19SM100_MMA_F8F6F4_SSEJSI_SI_fSF_SG_NS4_17integral_constantINS4_4UMMA5MajorELSQ_0EEESR_NSO_INSP_7ScaleInELSS_0EEEST_EEEEEENS4_6LayoutINS5_IJSB_SB_SB_EEENS5_IJNSA_ILi0EEESY_SY_EEEEENS5_IJNS4_10UnderscoreES11_S11_EEEEENS4_23SM90_TMA_LOAD_MULTICASTENS4_14ComposedLayoutINS4_7SwizzleILi3ELi4ELi3EEENS4_18smem_ptr_flag_bitsILi8EEENSW_INS5_IJNSA_ILi8EEESG_EEENS5_IJSG_SB_EEEEEEEvNS4_8identityENS4_13SM90_TMA_LOADES1E_vS1F_EENS_8epilogue10collective18CollectiveEpilogueINS1I_23Sm100TmaWarpSpecializedILi2ELi2ELi32ELb0ELb0EEEJSH_NS5_IJNSW_ISF_SB_EES1N_EEESI_SJ_SI_SJ_NS1I_6fusion15FusionCallbacksIS1M_NS1P_17LinearCombinationISI_fSI_fLNS_15FloatRoundStyleE2EEESH_S1O_JEEENS4_5SM1004TMEM4LOAD26SM100_TMEM_LOAD_16dp32b32xES1G_NS15_INS16_ILi2ELi4ELi3EEES19_NSW_INS5_IJS1A_SF_EEENS5_IJSF_SB_EEEEEEENS4_39AutoVectorizingCopyWithAssumedAlignmentILi128EEENS4_14SM90_TMA_STOREES23_S25_S25_EEEvvEEEEvNT_6ParamsE)
        /*0044*/ 	.word	0x00000000
.L_29:


//--------------------- .nv.compat                --------------------------
	.section	.nv.compat,"",@"SHT_CUDA_COMPAT_INFO"
	.align	4
        /*0000*/ 	.byte	0x02, 0x09, 0x01, 0x00, 0x02, 0x02, 0x02, 0x00, 0x02, 0x05, 0x05, 0x00, 0x03, 0x07, 0x01, 0x01
        /*0010*/ 	.byte	0x02, 0x03, 0x01, 0x00, 0x02, 0x06, 0x01, 0x00, 0x04, 0x0b, 0x08, 0x00, 0x09, 0x00, 0x00, 0x00
        /*0020*/ 	.byte	0x00, 0x00, 0x00, 0x00


//--------------------- .nv.info._ZN7cutlass13device_kernelINS_4gemm6kernel13GemmUniversalIN4cute5tupleIJiiiiEEENS1_10collective13CollectiveMmaINS1_35MainloopSm100TmaUmmaWarpSpecializedILi5ELi2ELi4ENS5_IJNS4_1CILi1EEENSA_ILi2EEESB_EEEEENS5_IJNSA_ILi64EEENSA_ILi128EEESG_EEENS_12float_e4m3_tENS5_IJlSB_lEEESI_SJ_NS4_8TiledMMAINS4_8MMA_AtomIJNS4_10MMA_TraitsINS4_19SM100_MMA_F8F6F4_SSEJSI_SI_fSF_SG_NS4_17integral_constantINS4_4UMMA5MajorELSQ_0EEESR_NSO_INSP_7ScaleInELSS_0EEEST_EEEEEENS4_6LayoutINS5_IJSB_SB_SB_EEENS5_IJNSA_ILi0EEESY_SY_EEEEENS5_IJNS4_10UnderscoreES11_S11_EEEEENS4_23SM90_TMA_LOAD_MULTICASTENS4_14ComposedLayoutINS4_7SwizzleILi3ELi4ELi3EEENS4_18smem_ptr_flag_bitsILi8EEENSW_INS5_IJNSA_ILi8EEESG_EEENS5_IJSG_SB_EEEEEEEvNS4_8identityENS4_13SM90_TMA_LOADES1E_vS1F_EENS_8epilogue10collective18CollectiveEpilogueINS1I_23Sm100TmaWarpSpecializedILi2ELi2ELi32ELb0ELb0EEEJSH_NS5_IJNSW_ISF_SB_EES1N_EEESI_SJ_SI_SJ_NS1I_6fusion15FusionCallbacksIS1M_NS1P_17LinearCombinationISI_fSI_fLNS_15FloatRoundStyleE2EEESH_S1O_JEEENS4_5SM1004TMEM4LOAD26SM100_TMEM_LOAD_16dp32b32xES1G_NS15_INS16_ILi2ELi4ELi3EEES19_NSW_INS5_IJS1A_SF_EEENS5_IJSF_SB_EEEEEEENS4_39AutoVectorizingCopyWithAssumedAlignmentILi128EEENS4_14SM90_TMA_STOREES23_S25_S25_EEEvvEEEEvNT_6ParamsE --------------------------
	.section	.nv.info._ZN7cutlass13device_kernelINS_4gemm6kernel13GemmUniversalIN4cute5tupleIJiiiiEEENS1_10collective13CollectiveMmaINS1_35MainloopSm100TmaUmmaWarpSpecializedILi5ELi2ELi4ENS5_IJNS4_1CILi1EEENSA_ILi2EEESB_EEEEENS5_IJNSA_ILi64EEENSA_ILi128EEESG_EEENS_12float_e4m3_tENS5_IJlSB_lEEESI_SJ_NS4_8TiledMMAINS4_8MMA_AtomIJNS4_10MMA_TraitsINS4_19SM100_MMA_F8F6F4_SSEJSI_SI_fSF_SG_NS4_17integral_constantINS4_4UMMA5MajorELSQ_0EEESR_NSO_INSP_7ScaleInELSS_0EEEST_EEEEEENS4_6LayoutINS5_IJSB_SB_SB_EEENS5_IJNSA_ILi0EEESY_SY_EEEEENS5_IJNS4_10UnderscoreES11_S11_EEEEENS4_23SM90_TMA_LOAD_MULTICASTENS4_14ComposedLayoutINS4_7SwizzleILi3ELi4ELi3EEENS4_18smem_ptr_flag_bitsILi8EEENSW_INS5_IJNSA_ILi8EEESG_EEENS5_IJSG_SB_EEEEEEEvNS4_8identityENS4_13SM90_TMA_LOADES1E_vS1F_EENS_8epilogue10collective18CollectiveEpilogueINS1I_23Sm100TmaWarpSpecializedILi2ELi2ELi32ELb0ELb0EEEJSH_NS5_IJNSW_ISF_SB_EES1N_EEESI_SJ_SI_SJ_NS1I_6fusion15FusionCallbacksIS1M_NS1P_17LinearCombinationISI_fSI_fLNS_15FloatRoundStyleE2EEESH_S1O_JEEENS4_5SM1004TMEM4LOAD26SM100_TMEM_LOAD_16dp32b32xES1G_NS15_INS16_ILi2ELi4ELi3EEES19_NSW_INS5_IJS1A_SF_EEENS5_IJSF_SB_EEEEEEENS4_39AutoVectorizingCopyWithAssumedAlignmentILi128EEENS4_14SM90_TMA_STOREES23_S25_S25_EEEvvEEEEvNT_6ParamsE,"",@"SHT_CUDA_INFO"
	.sectionflags	@""
	.align	4


	//----- nvinfo : EIATTR_CUDA_API_VERSION
	.align		4
        /*0000*/ 	.byte	0x04, 0x37
        /*0002*/ 	.short	(.L_31 - .L_30)
.L_30:
        /*0004*/ 	.word	0x00000082


	//----- nvinfo : EIATTR_KPARAM_INFO
	.align		4
.L_31:
        /*0008*/ 	.byte	0x04, 0x17
        /*000a*/ 	.short	(.L_33 - .L_32)
.L_32:
        /*000c*/ 	.word	0x00000000
        /*0010*/ 	.short	0x0000
        /*0012*/ 	.short	0x0000
        /*0014*/ 	.byte	0x00, 0xf0, 0x01, 0x20


	//----- nvinfo : EIATTR_AT_ENTRY_FRAGMENTS
	.align		4
.L_33:
        /*0018*/ 	.byte	0x04, 0x4f
        /*001a*/ 	.short	(.L_35 - .L_34)


	//   ....[0]....
.L_34:
        /*001c*/ 	.word	0x00000006


	//----- nvinfo : EIATTR_RESERVED_SMEM_USED
	.align		4
.L_35:
        /*0020*/ 	.byte	0x01, 0x41
	.zero		2


	//----- nvinfo : EIATTR_SPARSE_MMA_MASK
	.align		4
        /*0024*/ 	.byte	0x03, 0x50
        /*0026*/ 	.short	0x0000


	//----- nvinfo : EIATTR_TCGEN05_1CTA_USED
	.align		4
        /*0028*/ 	.byte	0x01, 0x51
	.zero		2


	//----- nvinfo : EIATTR_MAXREG_COUNT
	.align		4
        /*002c*/ 	.byte	0x03, 0x1b
        /*002e*/ 	.short	0x00ff


	//----- nvinfo : EIATTR_NUM_BARRIERS
	.align		4
        /*0030*/ 	.byte	0x02, 0x4c
        /*0032*/ 	.byte	0x07
	.zero		1


	//----- nvinfo : EIATTR_EXTERNS
	.align		4
        /*0034*/ 	.byte	0x04, 0x0f
        /*0036*/ 	.short	(.L_37 - .L_36)


	//   ....[0]....
	.align		4
.L_36:
        /*0038*/ 	.word	index@(__assertfail)


	//----- nvinfo : EIATTR_MERCURY_ISA_VERSION
	.align		4
.L_37:
        /*003c*/ 	.byte	0x03, 0x5f
        /*003e*/ 	.short	0x0101


	//----- nvinfo : EIATTR_INT_WARP_WIDE_INSTR_OFFSETS
	.align		4
        /*0040*/ 	.byte	0x04, 0x31
        /*0042*/ 	.short	(.L_39 - .L_38)


	//   ....[0]....
.L_38:
        /*0044*/ 	.word	0x00003d30


	//   ....[1]....
        /*0048*/ 	.word	0x00003d50


	//   ....[2]....
        /*004c*/ 	.word	0x00003d80


	//   ....[3]....
        /*0050*/ 	.word	0x000048c0


	//   ....[4]....
        /*0054*/ 	.word	0x00004930


	//   ....[5]....
        /*0058*/ 	.word	0x00004a00


	//   ....[6]....
        /*005c*/ 	.word	0x00004ab0


	//----- nvinfo : EIATTR_COOP_GROUP_MASK_REGIDS
	.align		4
.L_39:
        /*0060*/ 	.byte	0x04, 0x29
        /*0062*/ 	.short	(.L_41 - .L_40)


	//   ....[0]....
.L_40:
        /*0064*/ 	.word	0xffffffff


	//   ....[1]....
        /*0068*/ 	.word	0xffffffff


	//   ....[2]....
        /*006c*/ 	.word	0xffffffff


	//   ....[3]....
        /*0070*/ 	.word	0xffffffff


	//   ....[4]....
        /*0074*/ 	.word	0xffffffff


	//   ....[5]....
        /*0078*/ 	.word	0xffffffff


	//   ....[6]....
        /*007c*/ 	.word	0xffffffff


	//   ....[7]....
        /*0080*/ 	.word	0xffffffff


	//   ....[8]....
        /*0084*/ 	.word	0xffffffff


	//   ....[9]....
        /*0088*/ 	.word	0xffffffff


	//   ....[10]....
        /*008c*/ 	.word	0xffffffff


	//   ....[11]....
        /*0090*/ 	.word	0xffffffff


	//   ....[12]....
        /*0094*/ 	.word	0xffffffff


	//   ....[13]....
        /*0098*/ 	.word	0xffffffff


	//----- nvinfo : EIATTR_COOP_GROUP_INSTR_OFFSETS
	.align		4
.L_41:
        /*009c*/ 	.byte	0x04, 0x28
        /*009e*/ 	.short	(.L_43 - .L_42)


	//   ....[0]....
.L_42:
        /*00a0*/ 	.word	0x00000080


	//   ....[1]....
        /*00a4*/ 	.word	0x000004f0


	//   ....[2]....
        /*00a8*/ 	.word	0x000006c0


	//   ....[3]....
        /*00ac*/ 	.word	0x00000820


	//   ....[4]....
        /*00b0*/ 	.word	0x00000920


	//   ....[5]....
        /*00b4*/ 	.word	0x00000a90


	//   ....[6]....
        /*00b8*/ 	.word	0x00000c30


	//   ....[7]....
        /*00bc*/ 	.word	0x00000de0


	//   ....[8]....
        /*00c0*/ 	.word	0x00001fc0


	//   ....[9]....
        /*00c4*/ 	.word	0x00002f20


	//   ....[10]....
        /*00c8*/ 	.word	0x00003130


	//   ....[11]....
        /*00cc*/ 	.word	0x00003160


	//   ....[12]....
        /*00d0*/ 	.word	0x00003c10


	//   ....[13]....
        /*00d4*/ 	.word	0x00003e40


	//----- nvinfo : EIATTR_VRC_CTA_INIT_COUNT
	.align		4
.L_43:
        /*00d8*/ 	.byte	0x02, 0x4a
        /*00da*/ 	.byte	0x80
	.zero		1


	//----- nvinfo : EIATTR_SYSCALL_OFFSETS
	.align		4
        /*00dc*/ 	.byte	0x04, 0x46
        /*00de*/ 	.short	(.L_45 - .L_44)


	//   ....[0]....
.L_44:
        /*00e0*/ 	.word	0x000056c0


	//   ....[1]....
        /*00e4*/ 	.word	0x00005800


	//   ....[2]....
        /*00e8*/ 	.word	0x00006030


	//   ....[3]....
        /*00ec*/ 	.word	0x00006dc0


	//----- nvinfo : EIATTR_MBARRIER_INSTR_OFFSETS
	.align		4
.L_45:
        /*00f0*/ 	.byte	0x04, 0x39
        /*00f2*/ 	.short	(.L_47 - .L_46)


	//   ....[0]....
.L_46:
        /*00f4*/ 	.word	0x00000610
        /*00f8*/ 	.word	0x000000ff
        /*00fc*/ 	.word	0x00000000
        /*0100*/ 	.short	0x0100
        /*0102*/ 	.byte	0x04
	.zero		1


	//   ....[1]....
        /*0104*/ 	.word	0x00000620
        /*0108*/ 	.word	0x000000ff
        /*010c*/ 	.word	0x00000028
        /*0110*/ 	.short	0x0100
        /*0112*/ 	.byte	0x04
	.zero		1


	//   ....[2]....
        /*0114*/ 	.word	0x00000630
        /*0118*/ 	.word	0x000000ff
        /*011c*/ 	.word	0x00000008
        /*0120*/ 	.short	0x0100
        /*0122*/ 	.byte	0x04
	.zero		1


	//   ....[3]....
        /*0124*/ 	.word	0x00000640
        /*0128*/ 	.word	0x000000ff
        /*012c*/ 	.word	0x00000030
        /*0130*/ 	.short	0x0100
        /*0132*/ 	.byte	0x04
	.zero		1


	//   ....[4]....
        /*0134*/ 	.word	0x00000650
        /*0138*/ 	.word	0x000000ff
        /*013c*/ 	.word	0x00000010
        /*0140*/ 	.short	0x0100
        /*0142*/ 	.byte	0x04
	.zero		1


	//   ....[5]....
        /*0144*/ 	.word	0x00000660
        /*0148*/ 	.word	0x000000ff
        /*014c*/ 	.word	0x00000038
        /*0150*/ 	.short	0x0100
        /*0152*/ 	.byte	0x04
	.zero		1


	//   ....[6]....
        /*0154*/ 	.word	0x00000670
        /*0158*/ 	.word	0x000000ff
        /*015c*/ 	.word	0x00000018
        /*0160*/ 	.short	0x0100
        /*0162*/ 	.byte	0x04
	.zero		1


	//   ....[7]....
        /*0164*/ 	.word	0x00000680
        /*0168*/ 	.word	0x000000ff
        /*016c*/ 	.word	0x00000040
        /*0170*/ 	.short	0x0100
        /*0172*/ 	.byte	0x04
	.zero		1


	//   ....[8]....
        /*0174*/ 	.word	0x00000690
        /*0178*/ 	.word	0x000000ff
        /*017c*/ 	.word	0x00000020
        /*0180*/ 	.short	0x0100
        /*0182*/ 	.byte	0x04
	.zero		1


	//   ....[9]....
        /*0184*/ 	.word	0x000006a0
        /*0188*/ 	.word	0x000000ff
        /*018c*/ 	.word	0x00000048
        /*0190*/ 	.short	0x0100
        /*0192*/ 	.byte	0x04
	.zero		1


	//   ....[10]....
        /*0194*/ 	.word	0x000007d0
        /*0198*/ 	.word	0x000000ff
        /*019c*/ 	.word	0x00000050
        /*01a0*/ 	.short	0x0100
        /*01a2*/ 	.byte	0x04
	.zero		1


	//   ....[11]....
        /*01a4*/ 	.word	0x000007e0
        /*01a8*/ 	.word	0x000000ff
        /*01ac*/ 	.word	0x00000060
        /*01b0*/ 	.short	0x0100
        /*01b2*/ 	.byte	0x04
	.zero		1


	//   ....[12]....
        /*01b4*/ 	.word	0x000007f0
        /*01b8*/ 	.word	0x000000ff
        /*01bc*/ 	.word	0x00000058
        /*01c0*/ 	.short	0x0100
        /*01c2*/ 	.byte	0x04
	.zero		1


	//   ....[13]....
        /*01c4*/ 	.word	0x00000800
        /*01c8*/ 	.word	0x000000ff
        /*01cc*/ 	.word	0x00000068
        /*01d0*/ 	.short	0x0100
        /*01d2*/ 	.byte	0x04
	.zero		1


	//   ....[14]....
        /*01d4*/ 	.word	0x000008f0
        /*01d8*/ 	.word	0x000000ff
        /*01dc*/ 	.word	0x00000070
        /*01e0*/ 	.short	0x0100
        /*01e2*/ 	.byte	0x06
	.zero		1


	//   ....[15]....
        /*01e4*/ 	.word	0x00000900
        /*01e8*/ 	.word	0x000000ff
        /*01ec*/ 	.word	0x00000078
        /*01f0*/ 	.short	0x0100
        /*01f2*/ 	.byte	0x06
	.zero		1


	//   ....[16]....
        /*01f4*/ 	.word	0x00000a40
        /*01f8*/ 	.word	0x000000ff
        /*01fc*/ 	.word	0x00000080
        /*0200*/ 	.short	0x0100
        /*0202*/ 	.byte	0x06
	.zero		1


	//   ....[17]....
        /*0204*/ 	.word	0x00000a50
        /*0208*/ 	.word	0x000000ff
        /*020c*/ 	.word	0x00000090
        /*0210*/ 	.short	0x0100
        /*0212*/ 	.byte	0x06
	.zero		1


	//   ....[18]....
        /*0214*/ 	.word	0x00000a60
        /*0218*/ 	.word	0x000000ff
        /*021c*/ 	.word	0x00000088
        /*0220*/ 	.short	0x0100
        /*0222*/ 	.byte	0x06
	.zero		1


	//   ....[19]....
        /*0224*/ 	.word	0x00000a70
        /*0228*/ 	.word	0x000000ff
        /*022c*/ 	.word	0x00000098
        /*0230*/ 	.short	0x0100
        /*0232*/ 	.byte	0x06
	.zero		1


	//   ....[20]....
        /*0234*/ 	.word	0x00000ba0
        /*0238*/ 	.word	0x000000ff
        /*023c*/ 	.word	0x000000a0
        /*0240*/ 	.short	0x0100
        /*0242*/ 	.byte	0x04
	.zero		1


	//   ....[21]....
        /*0244*/ 	.word	0x00000bb0
        /*0248*/ 	.word	0x000000ff
        /*024c*/ 	.word	0x000000c0
        /*0250*/ 	.short	0x0100
        /*0252*/ 	.byte	0x04
	.zero		1


	//   ....[22]....
        /*0254*/ 	.word	0x00000bc0
        /*0258*/ 	.word	0x000000ff
        /*025c*/ 	.word	0x000000a8
        /*0260*/ 	.short	0x0100
        /*0262*/ 	.byte	0x04
	.zero		1


	//   ....[23]....
        /*0264*/ 	.word	0x00000bd0
        /*0268*/ 	.word	0x000000ff
        /*026c*/ 	.word	0x000000c8
        /*0270*/ 	.short	0x0100
        /*0272*/ 	.byte	0x04
	.zero		1


	//   ....[24]....
        /*0274*/ 	.word	0x00000be0
        /*0278*/ 	.word	0x000000ff
        /*027c*/ 	.word	0x000000b0
        /*0280*/ 	.short	0x0100
        /*0282*/ 	.byte	0x04
	.zero		1


	//   ....[25]....
        /*0284*/ 	.word	0x00000bf0
        /*0288*/ 	.word	0x000000ff
        /*028c*/ 	.word	0x000000d0
        /*0290*/ 	.short	0x0100
        /*0292*/ 	.byte	0x04
	.zero		1


	//   ....[26]....
        /*0294*/ 	.word	0x00000c00
        /*0298*/ 	.word	0x000000ff
        /*029c*/ 	.word	0x000000b8
        /*02a0*/ 	.short	0x0100
        /*02a2*/ 	.byte	0x04
	.zero		1


	//   ....[27]....
        /*02a4*/ 	.word	0x00000c10
        /*02a8*/ 	.word	0x000000ff
        /*02ac*/ 	.word	0x000000d8
        /*02b0*/ 	.short	0x0100
        /*02b2*/ 	.byte	0x04
	.zero		1


	//   ....[28]....
        /*02b4*/ 	.word	0x00000d00
        /*02b8*/ 	.word	0x000000ff
        /*02bc*/ 	.word	0x000000e0
        /*02c0*/ 	.short	0x0100
        /*02c2*/ 	.byte	0x04
	.zero		1


	//   ....[29]....
        /*02c4*/ 	.word	0x00000d10
        /*02c8*/ 	.word	0x000000ff
        /*02cc*/ 	.word	0x000000f0
        /*02d0*/ 	.short	0x0100
        /*02d2*/ 	.byte	0x04
	.zero		1


	//   ....[30]....
        /*02d4*/ 	.word	0x00000d20
        /*02d8*/ 	.word	0x000000ff
        /*02dc*/ 	.word	0x000000e8
        /*02e0*/ 	.short	0x0100
        /*02e2*/ 	.byte	0x04
	.zero		1


	//   ....[31]....
        /*02e4*/ 	.word	0x00000d30
        /*02e8*/ 	.word	0x000000ff
        /*02ec*/ 	.word	0x000000f8
        /*02f0*/ 	.short	0x0100
        /*02f2*/ 	.byte	0x04
	.zero		1


	//   ....[32]....
        /*02f4*/ 	.word	0x00001870
        /*02f8*/ 	.word	0x00000000
        /*02fc*/ 	.word	0x000000f0
        /*0300*/ 	.short	0x010a
        /*0302*/ 	.byte	0xff
	.zero		1


	//   ....[33]....
        /*0304*/ 	.word	0x00001890
        /*0308*/ 	.word	0x00000000
        /*030c*/ 	.word	0x000000e0
        /*0310*/ 	.short	0x0101
        /*0312*/ 	.byte	0xff
	.zero		1


	//   ....[34]....
        /*0314*/ 	.word	0x00001950
        /*0318*/ 	.word	0x000000ff
        /*031c*/ 	.word	0x00000028
        /*0320*/ 	.short	0x010a
        /*0322*/ 	.byte	0x04
	.zero		1


	//   ....[35]....
        /*0324*/ 	.word	0x000019d0
        /*0328*/ 	.word	0x000000ff
        /*032c*/ 	.word	0x00000028
        /*0330*/ 	.short	0x010a
        /*0332*/ 	.byte	0x21
	.zero		1


	//   ....[36]....
        /*0334*/ 	.word	0x00001b60
        /*0338*/ 	.word	0x000000ff
        /*033c*/ 	.word	0x00000028
        /*0340*/ 	.short	0x010a
        /*0342*/ 	.byte	0x08
	.zero		1


	//   ....[37]....
        /*0344*/ 	.word	0x00001c80
        /*0348*/ 	.word	0x000000ff
        /*034c*/ 	.word	0x00000078
        /*0350*/ 	.short	0x0101
        /*0352*/ 	.byte	0x07
	.zero		1


	//   ....[38]....
        /*0354*/ 	.word	0x00001ca0
        /*0358*/ 	.word	0x000000ff
        /*035c*/ 	.word	0x00000028
        /*0360*/ 	.short	0x010a
        /*0362*/ 	.byte	0x04
	.zero		1


	//   ....[39]....
        /*0364*/ 	.word	0x00001d20
        /*0368*/ 	.word	0x000000ff
        /*036c*/ 	.word	0x00000028
        /*0370*/ 	.short	0x010a
        /*0372*/ 	.byte	0x11
	.zero		1


	//   ....[40]....
        /*0374*/ 	.word	0x00001eb0
        /*0378*/ 	.word	0x000000ff
        /*037c*/ 	.word	0x00000028
        /*0380*/ 	.short	0x010a
        /*0382*/ 	.byte	0x06
	.zero		1


	//   ....[41]....
        /*0384*/ 	.word	0x00001ff0
        /*0388*/ 	.word	0x00000003
        /*038c*/ 	.word	0x00000080
        /*0390*/ 	.short	0x010a
        /*0392*/ 	.byte	0xff
	.zero		1


	//   ....[42]....
        /*0394*/ 	.word	0x00002140
        /*0398*/ 	.word	0x00000000
        /*039c*/ 	.word	0x00000000
        /*03a0*/ 	.short	0x0101
        /*03a2*/ 	.byte	0xff
	.zero		1


	//   ....[43]....
        /*03a4*/ 	.word	0x000026e0
        /*03a8*/ 	.word	0x000000ff
        /*03ac*/ 	.word	0x00000000
        /*03b0*/ 	.short	0x010a
        /*03b2*/ 	.byte	0x04
	.zero		1


	//   ....[44]....
        /*03b4*/ 	.word	0x00002770
        /*03b8*/ 	.word	0x000000ff
        /*03bc*/ 	.word	0x00000000
        /*03c0*/ 	.short	0x010a
        /*03c2*/ 	.byte	0x05
	.zero		1


	//   ....[45]....
        /*03c4*/ 	.word	0x00002800
        /*03c8*/ 	.word	0x000000ff
        /*03cc*/ 	.word	0x00000000
        /*03d0*/ 	.short	0x010a
        /*03d2*/ 	.byte	0x05
	.zero		1


	//   ....[46]....
        /*03d4*/ 	.word	0x00002890
        /*03d8*/ 	.word	0x000000ff
        /*03dc*/ 	.word	0x00000000
        /*03e0*/ 	.short	0x010a
        /*03e2*/ 	.byte	0x05
	.zero		1


	//   ....[47]....
        /*03e4*/ 	.word	0x00002930
        /*03e8*/ 	.word	0x00000000
        /*03ec*/ 	.word	0x00000000
        /*03f0*/ 	.short	0x010a
        /*03f2*/ 	.byte	0xff
	.zero		1


	//   ....[48]....
        /*03f4*/ 	.word	0x00002a70
        /*03f8*/ 	.word	0x00000002
        /*03fc*/ 	.word	0x000000e0
        /*0400*/ 	.short	0x010a
        /*0402*/ 	.byte	0xff
	.zero		1


	//   ....[49]....
        /*0404*/ 	.word	0x00002ad0
        /*0408*/ 	.word	0x00000004
        /*040c*/ 	.word	0x00000000
        /*0410*/ 	.short	0x0101
        /*0412*/ 	.byte	0xff
	.zero		1


	//   ....[50]....
        /*0414*/ 	.word	0x00002af0
        /*0418*/ 	.word	0x000000ff
        /*041c*/ 	.word	0x00000090
        /*0420*/ 	.short	0x010a
        /*0422*/ 	.byte	0x04
	.zero		1


	//   ....[51]....
        /*0424*/ 	.word	0x00002c10
        /*0428*/ 	.word	0x00000002
        /*042c*/ 	.word	0x00000080
        /*0430*/ 	.short	0x010a
        /*0432*/ 	.byte	0xff
	.zero		1


	//   ....[52]....
        /*0434*/ 	.word	0x00002d20
        /*0438*/ 	.word	0x00000002
        /*043c*/ 	.word	0x00000000
        /*0440*/ 	.short	0x0101
        /*0442*/ 	.byte	0xff
	.zero		1


	//   ....[53]....
        /*0444*/ 	.word	0x00002db0
        /*0448*/ 	.word	0x000000ff
        /*044c*/ 	.word	0x00000090
        /*0450*/ 	.short	0x0106
        /*0452*/ 	.byte	0x04
	.zero		1


	//   ....[54]....
        /*0454*/ 	.word	0x00002dd0
        /*0458*/ 	.word	0x000000ff
        /*045c*/ 	.word	0x00000090
        /*0460*/ 	.short	0x010a
        /*0462*/ 	.byte	0x04
	.zero		1


	//   ....[55]....
        /*0464*/ 	.word	0x00002e60
        /*0468*/ 	.word	0x000000ff
        /*046c*/ 	.word	0x00000090
        /*0470*/ 	.short	0x0106
        /*0472*/ 	.byte	0x07
	.zero		1


	//   ....[56]....
        /*0474*/ 	.word	0x00002ea0
        /*0478*/ 	.word	0x00000000
        /*047c*/ 	.word	0x00000090
        /*0480*/ 	.short	0x010a
        /*0482*/ 	.byte	0xff
	.zero		1


	//   ....[57]....
        /*0484*/ 	.word	0x00003400
        /*0488*/ 	.word	0x00000000
        /*048c*/ 	.word	0x00000080
        /*0490*/ 	.short	0x010a
        /*0492*/ 	.byte	0xff
	.zero		1


	//   ....[58]....
        /*0494*/ 	.word	0x00003500
        /*0498*/ 	.word	0x00000003
        /*049c*/ 	.word	0x00000000
        /*04a0*/ 	.short	0x0101
        /*04a2*/ 	.byte	0xff
	.zero		1


	//   ....[59]....
        /*04a4*/ 	.word	0x00003510
        /*04a8*/ 	.word	0x000000ff
        /*04ac*/ 	.word	0x00000000
        /*04b0*/ 	.short	0x010a
        /*04b2*/ 	.byte	0x04
	.zero		1


	//   ....[60]....
        /*04b4*/ 	.word	0x00003590
        /*04b8*/ 	.word	0x000000ff
        /*04bc*/ 	.word	0x000000c0
        /*04c0*/ 	.short	0x010a
        /*04c2*/ 	.byte	0x1f
	.zero		1


	//   ....[61]....
        /*04c4*/ 	.word	0x00003670
        /*04c8*/ 	.word	0x000000ff
        /*04cc*/ 	.word	0x00000000
        /*04d0*/ 	.short	0x010a
        /*04d2*/ 	.byte	0x05
	.zero		1


	//   ....[62]....
        /*04d4*/ 	.word	0x000037b0
        /*04d8*/ 	.word	0x000000ff
        /*04dc*/ 	.word	0x00000000
        /*04e0*/ 	.short	0x010a
        /*04e2*/ 	.byte	0x04
	.zero		1


	//   ....[63]....
        /*04e4*/ 	.word	0x00003a40
        /*04e8*/ 	.word	0x000000ff
        /*04ec*/ 	.word	0x00000000
        /*04f0*/ 	.short	0x010a
        /*04f2*/ 	.byte	0x04
	.zero		1


	//   ....[64]....
        /*04f4*/ 	.word	0x00003ad0
        /*04f8*/ 	.word	0x000000ff
        /*04fc*/ 	.word	0x00000000
        /*0500*/ 	.short	0x010a
        /*0502*/ 	.byte	0x05
	.zero		1


	//   ....[65]....
        /*0504*/ 	.word	0x00003b60
        /*0508*/ 	.word	0x000000ff
        /*050c*/ 	.word	0x00000000
        /*0510*/ 	.short	0x010a
        /*0512*/ 	.byte	0x05
	.zero		1


	//   ....[66]....
        /*0514*/ 	.word	0x00003bf0
        /*0518*/ 	.word	0x000000ff
        /*051c*/ 	.word	0x00000000
        /*0520*/ 	.short	0x010a
        /*0522*/ 	.byte	0x04
	.zero		1


	//   ....[67]....
        /*0524*/ 	.word	0x000040c0
        /*0528*/ 	.word	0x0000000c
        /*052c*/ 	.word	0x00000080
        /*0530*/ 	.short	0x010a
        /*0532*/ 	.byte	0xff
	.zero		1


	//   ....[68]....
        /*0534*/ 	.word	0x00004230
        /*0538*/ 	.word	0x00000000
        /*053c*/ 	.word	0x00000000
        /*0540*/ 	.short	0x0101
        /*0542*/ 	.byte	0xff
	.zero		1


	//   ....[69]....
        /*0544*/ 	.word	0x000046c0
        /*0548*/ 	.word	0x000000ff
        /*054c*/ 	.word	0x00000078
        /*0550*/ 	.short	0x010a
        /*0552*/ 	.byte	0x15
	.zero		1


	//   ....[70]....
        /*0554*/ 	.word	0x00004840
        /*0558*/ 	.word	0x000000ff
        /*055c*/ 	.word	0x00000060
        /*0560*/ 	.short	0x010a
        /*0562*/ 	.byte	0x15
	.zero		1


	//   ....[71]....
        /*0564*/ 	.word	0x000049b0
        /*0568*/ 	.word	0x000000ff
        /*056c*/ 	.word	0x00000050
        /*0570*/ 	.short	0x010b
        /*0572*/ 	.byte	0x15
	.zero		1


	//   ....[72]....
        /*0574*/ 	.word	0x000049c0
        /*0578*/ 	.word	0x000000ff
        /*057c*/ 	.word	0x00000000
        /*0580*/ 	.short	0x0101
        /*0582*/ 	.byte	0x22
	.zero		1


	//   ....[73]....
        /*0584*/ 	.word	0x000049d0
        /*0588*/ 	.word	0x000000ff
        /*058c*/ 	.word	0x00000068
        /*0590*/ 	.short	0x010a
        /*0592*/ 	.byte	0x15
	.zero		1


	//   ....[74]....
        /*0594*/ 	.word	0x00004bb0
        /*0598*/ 	.word	0x000000ff
        /*059c*/ 	.word	0x00000058
        /*05a0*/ 	.short	0x010b
        /*05a2*/ 	.byte	0x15
	.zero		1


	//   ....[75]....
        /*05a4*/ 	.word	0x00004bc0
        /*05a8*/ 	.word	0x000000ff
        /*05ac*/ 	.word	0x00000000
        /*05b0*/ 	.short	0x0101
        /*05b2*/ 	.byte	0x21
	.zero		1


	//   ....[76]....
        /*05b4*/ 	.word	0x00004bf0
        /*05b8*/ 	.word	0x000000ff
        /*05bc*/ 	.word	0x00000060
        /*05c0*/ 	.short	0x010a
        /*05c2*/ 	.byte	0x15
	.zero		1


	//   ....[77]....
        /*05c4*/ 	.word	0x00004c30
        /*05c8*/ 	.word	0x00000000
        /*05cc*/ 	.word	0x00000068
        /*05d0*/ 	.short	0x010a
        /*05d2*/ 	.byte	0xff
	.zero		1


	//   ....[78]....
        /*05d4*/ 	.word	0x00004f60
        /*05d8*/ 	.word	0x00000003
        /*05dc*/ 	.word	0x00000080
        /*05e0*/ 	.short	0x010a
        /*05e2*/ 	.byte	0xff
	.zero		1


	//   ....[79]....
        /*05e4*/ 	.word	0x000050e0
        /*05e8*/ 	.word	0x00000000
        /*05ec*/ 	.word	0x00000000
        /*05f0*/ 	.short	0x0101
        /*05f2*/ 	.byte	0xff
	.zero		1


	//   ....[80]....
        /*05f4*/ 	.word	0x00005c20
        /*05f8*/ 	.word	0x00000002
        /*05fc*/ 	.word	0x00000050
        /*0600*/ 	.short	0x010a
        /*0602*/ 	.byte	0xff
	.zero		1


	//   ....[81]....
        /*0604*/ 	.word	0x00005c90
        /*0608*/ 	.word	0x00000064
        /*060c*/ 	.word	0x000000a0
        /*0610*/ 	.short	0x010a
        /*0612*/ 	.byte	0xff
	.zero		1


	//   ....[82]....
        /*0614*/ 	.word	0x00005d80
        /*0618*/ 	.word	0x00000002
        /*061c*/ 	.word	0x00000050
        /*0620*/ 	.short	0x010a
        /*0622*/ 	.byte	0xff
	.zero		1


	//   ....[83]....
        /*0624*/ 	.word	0x00005e90
        /*0628*/ 	.word	0x00000000
        /*062c*/ 	.word	0x00000000
        /*0630*/ 	.short	0x0101
        /*0632*/ 	.byte	0xff
	.zero		1


	//   ....[84]....
        /*0634*/ 	.word	0x00005f10
        /*0638*/ 	.word	0x00000064
        /*063c*/ 	.word	0x000000a0
        /*0640*/ 	.short	0x010a
        /*0642*/ 	.byte	0xff
	.zero		1


	//   ....[85]....
        /*0644*/ 	.word	0x00006a60
        /*0648*/ 	.word	0x0000006d
        /*064c*/ 	.word	0x00000050
        /*0650*/ 	.short	0x010a
        /*0652*/ 	.byte	0xff
	.zero		1


	//   ....[86]....
        /*0654*/ 	.word	0x00006b30
        /*0658*/ 	.word	0x0000006d
        /*065c*/ 	.word	0x00000050
        /*0660*/ 	.short	0x010a
        /*0662*/ 	.byte	0xff
	.zero		1


	//   ....[87]....
        /*0664*/ 	.word	0x00006c40
        /*0668*/ 	.word	0x00000000
        /*066c*/ 	.word	0x00000000
        /*0670*/ 	.short	0x0101
        /*0672*/ 	.byte	0xff
	.zero		1


	//   ....[88]....
        /*0674*/ 	.word	0x000070d0
        /*0678*/ 	.word	0x000000ff
        /*067c*/ 	.word	0x00000000
        /*0680*/ 	.short	0x0101
        /*0682*/ 	.byte	0x04
	.zero		1


	//   ....[89]....
        /*0684*/ 	.word	0x000078e0
        /*0688*/ 	.word	0x00000000
        /*068c*/ 	.word	0x000000f0
        /*0690*/ 	.short	0x010a
        /*0692*/ 	.byte	0xff
	.zero		1


	//   ....[90]....
        /*0694*/ 	.word	0x00007940
        /*0698*/ 	.word	0x00000000
        /*069c*/ 	.word	0x00000028
        /*06a0*/ 	.short	0x010a
        /*06a2*/ 	.byte	0xff
	.zero		1


	//   ....[91]....
        /*06a4*/ 	.word	0x000079a0
        /*06a8*/ 	.word	0x00000000
        /*06ac*/ 	.word	0x00000028
        /*06b0*/ 	.short	0x010a
        /*06b2*/ 	.byte	0xff
	.zero		1


	//   ....[92]....
        /*06b4*/ 	.word	0x000079f0
        /*06b8*/ 	.word	0x00000003
        /*06bc*/ 	.word	0x00000080
        /*06c0*/ 	.short	0x010a
        /*06c2*/ 	.byte	0xff
	.zero		1


	//   ....[93]....
        /*06c4*/ 	.word	0x00007a50
        /*06c8*/ 	.word	0x00000000
        /*06cc*/ 	.word	0x00000000
        /*06d0*/ 	.short	0x010a
        /*06d2*/ 	.byte	0xff
	.zero		1


	//   ....[94]....
        /*06d4*/ 	.word	0x00007ab0
        /*06d8*/ 	.word	0x00000000
        /*06dc*/ 	.word	0x00000000
        /*06e0*/ 	.short	0x010a
        /*06e2*/ 	.byte	0xff
	.zero		1


	//   ....[95]....
        /*06e4*/ 	.word	0x00007b10
        /*06e8*/ 	.word	0x00000000
        /*06ec*/ 	.word	0x00000000
        /*06f0*/ 	.short	0x010a
        /*06f2*/ 	.byte	0xff
	.zero		1


	//   ....[96]....
        /*06f4*/ 	.word	0x00007b70
        /*06f8*/ 	.word	0x00000000
        /*06fc*/ 	.word	0x00000000
        /*0700*/ 	.short	0x010a
        /*0702*/ 	.byte	0xff
	.zero		1


	//   ....[97]....
        /*0704*/ 	.word	0x00007bc0
        /*0708*/ 	.word	0x00000002
        /*070c*/ 	.word	0x000000e0
        /*0710*/ 	.short	0x010a
        /*0712*/ 	.byte	0xff
	.zero		1


	//   ....[98]....
        /*0714*/ 	.word	0x00007c20
        /*0718*/ 	.word	0x00000002
        /*071c*/ 	.word	0x00000090
        /*0720*/ 	.short	0x010a
        /*0722*/ 	.byte	0xff
	.zero		1


	//   ....[99]....
        /*0724*/ 	.word	0x00007c70
        /*0728*/ 	.word	0x00000002
        /*072c*/ 	.word	0x00000080
        /*0730*/ 	.short	0x010a
        /*0732*/ 	.byte	0xff
	.zero		1


	//   ....[100]....
        /*0734*/ 	.word	0x00007cd0
        /*0738*/ 	.word	0x00000000
        /*073c*/ 	.word	0x00000090
        /*0740*/ 	.short	0x010a
        /*0742*/ 	.byte	0xff
	.zero		1


	//   ....[101]....
        /*0744*/ 	.word	0x00007d20
        /*0748*/ 	.word	0x00000000
        /*074c*/ 	.word	0x00000080
        /*0750*/ 	.short	0x010a
        /*0752*/ 	.byte	0xff
	.zero		1


	//   ....[102]....
        /*0754*/ 	.word	0x00007d80
        /*0758*/ 	.word	0x00000003
        /*075c*/ 	.word	0x000000c0
        /*0760*/ 	.short	0x010a
        /*0762*/ 	.byte	0xff
	.zero		1


	//   ....[103]....
        /*0764*/ 	.word	0x00007de0
        /*0768*/ 	.word	0x00000000
        /*076c*/ 	.word	0x00000000
        /*0770*/ 	.short	0x010a
        /*0772*/ 	.byte	0xff
	.zero		1


	//   ....[104]....
        /*0774*/ 	.word	0x00007e40
        /*0778*/ 	.word	0x00000000
        /*077c*/ 	.word	0x00000000
        /*0780*/ 	.short	0x010a
        /*0782*/ 	.byte	0xff
	.zero		1


	//   ....[105]....
        /*0784*/ 	.word	0x00007ea0
        /*0788*/ 	.word	0x00000000
        /*078c*/ 	.word	0x00000000
        /*0790*/ 	.short	0x010a
        /*0792*/ 	.byte	0xff
	.zero		1


	//   ....[106]....
        /*0794*/ 	.word	0x00007f00
        /*0798*/ 	.word	0x00000000
        /*079c*/ 	.word	0x00000000
        /*07a0*/ 	.short	0x010a
        /*07a2*/ 	.byte	0xff
	.zero		1


	//   ....[107]....
        /*07a4*/ 	.word	0x00007f60
        /*07a8*/ 	.word	0x00000000
        /*07ac*/ 	.word	0x00000000
        /*07b0*/ 	.short	0x010a
        /*07b2*/ 	.byte	0xff
	.zero		1


	//   ....[108]....
        /*07b4*/ 	.word	0x00007fb0
        /*07b8*/ 	.word	0x0000000c
        /*07bc*/ 	.word	0x00000080
        /*07c0*/ 	.short	0x010a
        /*07c2*/ 	.byte	0xff
	.zero		1


	//   ....[109]....
        /*07c4*/ 	.word	0x00008010
        /*07c8*/ 	.word	0x00000000
        /*07cc*/ 	.word	0x00000078
        /*07d0*/ 	.short	0x010a
        /*07d2*/ 	.byte	0xff
	.zero		1


	//   ....[110]....
        /*07d4*/ 	.word	0x00008070
        /*07d8*/ 	.word	0x00000000
        /*07dc*/ 	.word	0x00000060
        /*07e0*/ 	.short	0x010a
        /*07e2*/ 	.byte	0xff
	.zero		1


	//   ....[111]....
        /*07e4*/ 	.word	0x000080d0
        /*07e8*/ 	.word	0x00000000
        /*07ec*/ 	.word	0x00000068
        /*07f0*/ 	.short	0x010a
        /*07f2*/ 	.byte	0xff
	.zero		1


	//   ....[112]....
        /*07f4*/ 	.word	0x00008130
        /*07f8*/ 	.word	0x00000000
        /*07fc*/ 	.word	0x00000060
        /*0800*/ 	.short	0x010a
        /*0802*/ 	.byte	0xff
	.zero		1


	//   ....[113]....
        /*0804*/ 	.word	0x00008180
        /*0808*/ 	.word	0x00000003
        /*080c*/ 	.word	0x00000080
        /*0810*/ 	.short	0x010a
        /*0812*/ 	.byte	0xff
	.zero		1


	//   ....[114]....
        /*0814*/ 	.word	0x000081d0
        /*0818*/ 	.word	0x00000002
        /*081c*/ 	.word	0x00000050
        /*0820*/ 	.short	0x010a
        /*0822*/ 	.byte	0xff
	.zero		1


	//   ....[115]....
        /*0824*/ 	.word	0x00008220
        /*0828*/ 	.word	0x00000064
        /*082c*/ 	.word	0x000000a0
        /*0830*/ 	.short	0x010a
        /*0832*/ 	.byte	0xff
	.zero		1


	//   ....[116]....
        /*0834*/ 	.word	0x00008270
        /*0838*/ 	.word	0x0000006d
        /*083c*/ 	.word	0x00000050
        /*0840*/ 	.short	0x010a
        /*0842*/ 	.byte	0xff
	.zero		1


	//----- nvinfo : EIATTR_NUM_MBARRIERS
	.align		4
.L_47:
        /*0844*/ 	.byte	0x03, 0x38
        /*0846*/ 	.short	0x0020


	//----- nvinfo : EIATTR_EXIT_INSTR_OFFSETS
	.align		4
        /*0848*/ 	.byte	0x04, 0x1c
        /*084a*/ 	.short	(.L_49 - .L_48)


	//   ....[0]....
.L_48:
        /*084c*/ 	.word	0x00002960


	//   ....[1]....
        /*0850*/ 	.word	0x00002e70


	//   ....[2]....
        /*0854*/ 	.word	0x00002ed0


	//   ....[3]....
        /*0858*/ 	.word	0x00003e50


	//   ....[4]....
        /*085c*/ 	.word	0x00004c60


	//   ....[5]....
        /*0860*/ 	.word	0x00004ca0


	//   ....[6]....
        /*0864*/ 	.word	0x000078d0


	//----- nvinfo : EIATTR_MAX_THREADS
	.align		4
.L_49:
        /*0868*/ 	.byte	0x04, 0x05
        /*086a*/ 	.short	(.L_51 - .L_50)
.L_50:
        /*086c*/ 	.word	0x00000100
        /*0870*/ 	.word	0x00000001
        /*0874*/ 	.word	0x00000001


	//----- nvinfo : EIATTR_CRS_STACK_SIZE
	.align		4
.L_51:
        /*0878*/ 	.byte	0x04, 0x1e
        /*087a*/ 	.short	(.L_53 - .L_52)
.L_52:
        /*087c*/ 	.word	0x00000000


	//----- nvinfo : EIATTR_CBANK_PARAM_SIZE
	.align		4
.L_53:
        /*0880*/ 	.byte	0x03, 0x19
        /*0882*/ 	.short	0x0800


	//----- nvinfo : EIATTR_PARAM_CBANK
	.align		4
        /*0884*/ 	.byte	0x04, 0x0a
        /*0886*/ 	.short	(.L_55 - .L_54)
	.align		4
.L_54:
        /*0888*/ 	.word	index@(.nv.constant0._ZN7cutlass13device_kernelINS_4gemm6kernel13GemmUniversalIN4cute5tupleIJiiiiEEENS1_10collective13CollectiveMmaINS1_35MainloopSm100TmaUmmaWarpSpecializedILi5ELi2ELi4ENS5_IJNS4_1CILi1EEENSA_ILi2EEESB_EEEEENS5_IJNSA_ILi64EEENSA_ILi128EEESG_EEENS_12float_e4m3_tENS5_IJlSB_lEEESI_SJ_NS4_8TiledMMAINS4_8MMA_AtomIJNS4_10MMA_TraitsINS4_19SM100_MMA_F8F6F4_SSEJSI_SI_fSF_SG_NS4_17integral_constantINS4_4UMMA5MajorELSQ_0EEESR_NSO_INSP_7ScaleInELSS_0EEEST_EEEEEENS4_6LayoutINS5_IJSB_SB_SB_EEENS5_IJNSA_ILi0EEESY_SY_EEEEENS5_IJNS4_10UnderscoreES11_S11_EEEEENS4_23SM90_TMA_LOAD_MULTICASTENS4_14ComposedLayoutINS4_7SwizzleILi3ELi4ELi3EEENS4_18smem_ptr_flag_bitsILi8EEENSW_INS5_IJNSA_ILi8EEESG_EEENS5_IJSG_SB_EEEEEEEvNS4_8identityENS4_13SM90_TMA_LOADES1E_vS1F_EENS_8epilogue10collective18CollectiveEpilogueINS1I_23Sm100TmaWarpSpecializedILi2ELi2ELi32ELb0ELb0EEEJSH_NS5_IJNSW_ISF_SB_EES1N_EEESI_SJ_SI_SJ_NS1I_6fusion15FusionCallbacksIS1M_NS1P_17LinearCombinationISI_fSI_fLNS_15FloatRoundStyleE2EEESH_S1O_JEEENS4_5SM1004TMEM4LOAD26SM100_TMEM_LOAD_16dp32b32xES1G_NS15_INS16_ILi2ELi4ELi3EEES19_NSW_INS5_IJS1A_SF_EEENS5_IJSF_SB_EEEEEEENS4_39AutoVectorizingCopyWithAssumedAlignmentILi128EEENS4_14SM90_TMA_STOREES23_S25_S25_EEEvvEEEEvNT_6ParamsE)
        /*088c*/ 	.short	0x0380
        /*088e*/ 	.short	0x0800


	//----- nvinfo : EIATTR_SW_WAR
	.align		4
.L_55:
        /*0890*/ 	.byte	0x04, 0x36
        /*0892*/ 	.short	(.L_57 - .L_56)
.L_56:
        /*0894*/ 	.word	0x00000008
.L_57:


//--------------------- .nv.callgraph             --------------------------
	.section	.nv.callgraph,"",@"SHT_CUDA_CALLGRAPH"
	.align	4
	.sectionentsize	8
	.align		4
        /*0000*/ 	.word	0x00000000
	.align		4
        /*0004*/ 	.word	0xffffffff
	.align		4
        /*0008*/ 	.word	index@(_ZN7cutlass13device_kernelINS_4gemm6kernel13GemmUniversalIN4cute5tupleIJiiiiEEENS1_10collective13CollectiveMmaINS1_35MainloopSm100TmaUmmaWarpSpecializedILi5ELi2ELi4ENS5_IJNS4_1CILi1EEENSA_ILi2EEESB_EEEEENS5_IJNSA_ILi64EEENSA_ILi128EEESG_EEENS_12float_e4m3_tENS5_IJlSB_lEEESI_SJ_NS4_8TiledMMAINS4_8MMA_AtomIJNS4_10MMA_TraitsINS4_19SM100_MMA_F8F6F4_SSEJSI_SI_fSF_SG_NS4_17integral_constantINS4_4UMMA5MajorELSQ_0EEESR_NSO_INSP_7ScaleInELSS_0EEEST_EEEEEENS4_6LayoutINS5_IJSB_SB_SB_EEENS5_IJNSA_ILi0EEESY_SY_EEEEENS5_IJNS4_10UnderscoreES11_S11_EEEEENS4_23SM90_TMA_LOAD_MULTICASTENS4_14ComposedLayoutINS4_7SwizzleILi3ELi4ELi3EEENS4_18smem_ptr_flag_bitsILi8EEENSW_INS5_IJNSA_ILi8EEESG_EEENS5_IJSG_SB_EEEEEEEvNS4_8identityENS4_13SM90_TMA_LOADES1E_vS1F_EENS_8epilogue10collective18CollectiveEpilogueINS1I_23Sm100TmaWarpSpecializedILi2ELi2ELi32ELb0ELb0EEEJSH_NS5_IJNSW_ISF_SB_EES1N_EEESI_SJ_SI_SJ_NS1I_6fusion15FusionCallbacksIS1M_NS1P_17LinearCombinationISI_fSI_fLNS_15FloatRoundStyleE2EEESH_S1O_JEEENS4_5SM1004TMEM4LOAD26SM100_TMEM_LOAD_16dp32b32xES1G_NS15_INS16_ILi2ELi4ELi3EEES19_NSW_INS5_IJS1A_SF_EEENS5_IJSF_SB_EEEEEEENS4_39AutoVectorizingCopyWithAssumedAlignmentILi128EEENS4_14SM90_TMA_STOREES23_S25_S25_EEEvvEEEEvNT_6ParamsE)
	.align		4
        /*000c*/ 	.word	index@(__assertfail)
	.align		4
        /*0010*/ 	.word	0x00000000
	.align		4
        /*0014*/ 	.word	0xfffffffe
	.align		4
        /*0018*/ 	.word	0x00000000
	.align		4
        /*001c*/ 	.word	0xfffffffd
	.align		4
        /*0020*/ 	.word	0x00000000
	.align		4
        /*0024*/ 	.word	0xfffffffc


//--------------------- .nv.constant4             --------------------------
	.section	.nv.constant4,"a",@progbits
	.align	8
	.align		8
.nv.constant4:
        /*0000*/ 	.dword	__assertfail
	.align		8
        /*0008*/ 	.dword	__unnamed_1
	.align		8
        /*0010*/ 	.dword	__unnamed_2
	.align		8
        /*0018*/ 	.dword	_ZN39_INTERNAL_0ead5a7a_4_k_cu_4ac7fe3f_82404cuda3std3__45__cpo5beginE
	.align		8
        /*0020*/ 	.dword	_ZN39_INTERNAL_0ead5a7a_4_k_cu_4ac7fe3f_82404cuda3std3__45__cpo3endE
	.align		8
        /*0028*/ 	.dword	_ZN39_INTERNAL_0ead5a7a_4_k_cu_4ac7fe3f_82404cuda3std3__45__cpo6cbeginE
	.align		8
        /*0030*/ 	.dword	_ZN39_INTERNAL_0ead5a7a_4_k_cu_4ac7fe3f_82404cuda3std3__45__cpo4cendE
	.align		8
        /*0038*/ 	.dword	_ZN39_INTERNAL_0ead5a7a_4_k_cu_4ac7fe3f_82404cuda3std3__441_GLOBAL__N__0ead5a7a_4_k_cu_4ac7fe3f_82406ignoreE
	.align		8
        /*0040*/ 	.dword	_ZN39_INTERNAL_0ead5a7a_4_k_cu_4ac7fe3f_82404cuda3std3__419piecewise_constructE
	.align		8
        /*0048*/ 	.dword	_ZN39_INTERNAL_0ead5a7a_4_k_cu_4ac7fe3f_82404cuda3std3__48in_placeE
	.align		8
        /*0050*/ 	.dword	_ZN39_INTERNAL_0ead5a7a_4_k_cu_4ac7fe3f_82404cuda3std6ranges3__45__cpo4swapE
	.align		8
        /*0058*/ 	.dword	_ZN39_INTERNAL_0ead5a7a_4_k_cu_4ac7fe3f_82404cuda3std6ranges3__45__cpo9iter_moveE
	.align		8
        /*0060*/ 	.dword	_ZN39_INTERNAL_0ead5a7a_4_k_cu_4ac7fe3f_82404cute7productE
	.align		8
        /*0068*/ 	.dword	_ZN39_INTERNAL_0ead5a7a_4_k_cu_4ac7fe3f_82404cute1_E
	.align		8
        /*0070*/ 	.dword	$str$25
	.align		8
        /*0078*/ 	.dword	$str$26
	.align		8
        /*0080*/ 	.dword	$str$27
	.align		8
        /*0088*/ 	.dword	$str$28


//--------------------- .text._ZN7cutlass13device_kernelINS_4gemm6kernel13GemmUniversalIN4cute5tupleIJiiiiEEENS1_10collective13CollectiveMmaINS1_35MainloopSm100TmaUmmaWarpSpecializedILi5ELi2ELi4ENS5_IJNS4_1CILi1EEENSA_ILi2EEESB_EEEEENS5_IJNSA_ILi64EEENSA_ILi128EEESG_EEENS_12float_e4m3_tENS5_IJlSB_lEEESI_SJ_NS4_8TiledMMAINS4_8MMA_AtomIJNS4_10MMA_TraitsINS4_19SM100_MMA_F8F6F4_SSEJSI_SI_fSF_SG_NS4_17integral_constantINS4_4UMMA5MajorELSQ_0EEESR_NSO_INSP_7ScaleInELSS_0EEEST_EEEEEENS4_6LayoutINS5_IJSB_SB_SB_EEENS5_IJNSA_ILi0EEESY_SY_EEEEENS5_IJNS4_10UnderscoreES11_S11_EEEEENS4_23SM90_TMA_LOAD_MULTICASTENS4_14ComposedLayoutINS4_7SwizzleILi3ELi4ELi3EEENS4_18smem_ptr_flag_bitsILi8EEENSW_INS5_IJNSA_ILi8EEESG_EEENS5_IJSG_SB_EEEEEEEvNS4_8identityENS4_13SM90_TMA_LOADES1E_vS1F_EENS_8epilogue10collective18CollectiveEpilogueINS1I_23Sm100TmaWarpSpecializedILi2ELi2ELi32ELb0ELb0EEEJSH_NS5_IJNSW_ISF_SB_EES1N_EEESI_SJ_SI_SJ_NS1I_6fusion15FusionCallbacksIS1M_NS1P_17LinearCombinationISI_fSI_fLNS_15FloatRoundStyleE2EEESH_S1O_JEEENS4_5SM1004TMEM4LOAD26SM100_TMEM_LOAD_16dp32b32xES1G_NS15_INS16_ILi2ELi4ELi3EEES19_NSW_INS5_IJS1A_SF_EEENS5_IJSF_SB_EEEEEEENS4_39AutoVectorizingCopyWithAssumedAlignmentILi128EEENS4_14SM90_TMA_STOREES23_S25_S25_EEEvvEEEEvNT_6ParamsE --------------------------
	.section	.text._ZN7cutlass13device_kernelINS_4gemm6kernel13GemmUniversalIN4cute5tupleIJiiiiEEENS1_10collective13CollectiveMmaINS1_35MainloopSm100TmaUmmaWarpSpecializedILi5ELi2ELi4ENS5_IJNS4_1CILi1EEENSA_ILi2EEESB_EEEEENS5_IJNSA_ILi64EEENSA_ILi128EEESG_EEENS_12float_e4m3_tENS5_IJlSB_lEEESI_SJ_NS4_8TiledMMAINS4_8MMA_AtomIJNS4_10MMA_TraitsINS4_19SM100_MMA_F8F6F4_SSEJSI_SI_fSF_SG_NS4_17integral_constantINS4_4UMMA5MajorELSQ_0EEESR_NSO_INSP_7ScaleInELSS_0EEEST_EEEEEENS4_6LayoutINS5_IJSB_SB_SB_EEENS5_IJNSA_ILi0EEESY_SY_EEEEENS5_IJNS4_10UnderscoreES11_S11_EEEEENS4_23SM90_TMA_LOAD_MULTICASTENS4_14ComposedLayoutINS4_7SwizzleILi3ELi4ELi3EEENS4_18smem_ptr_flag_bitsILi8EEENSW_INS5_IJNSA_ILi8EEESG_EEENS5_IJSG_SB_EEEEEEEvNS4_8identityENS4_13SM90_TMA_LOADES1E_vS1F_EENS_8epilogue10collective18CollectiveEpilogueINS1I_23Sm100TmaWarpSpecializedILi2ELi2ELi32ELb0ELb0EEEJSH_NS5_IJNSW_ISF_SB_EES1N_EEESI_SJ_SI_SJ_NS1I_6fusion15FusionCallbacksIS1M_NS1P_17LinearCombinationISI_fSI_fLNS_15FloatRoundStyleE2EEESH_S1O_JEEENS4_5SM1004TMEM4LOAD26SM100_TMEM_LOAD_16dp32b32xES1G_NS15_INS16_ILi2ELi4ELi3EEES19_NSW_INS5_IJS1A_SF_EEENS5_IJSF_SB_EEEEEEENS4_39AutoVectorizingCopyWithAssumedAlignmentILi128EEENS4_14SM90_TMA_STOREES23_S25_S25_EEEvvEEEEvNT_6ParamsE,"ax",@progbits
	.align	128
.text._ZN7cutlass13device_kernelINS_4gemm6kernel13GemmUniversalIN4cute5tupleIJiiiiEEENS1_10collective13CollectiveMmaINS1_35MainloopSm100TmaUmmaWarpSpecializedILi5ELi2ELi4ENS5_IJNS4_1CILi1EEENSA_ILi2EEESB_EEEEENS5_IJNSA_ILi64EEENSA_ILi128EEESG_EEENS_12float_e4m3_tENS5_IJlSB_lEEESI_SJ_NS4_8TiledMMAINS4_8MMA_AtomIJNS4_10MMA_TraitsINS4_19SM100_MMA_F8F6F4_SSEJSI_SI_fSF_SG_NS4_17integral_constantINS4_4UMMA5MajorELSQ_0EEESR_NSO_INSP_7ScaleInELSS_0EEEST_EEEEEENS4_6LayoutINS5_IJSB_SB_SB_EEENS5_IJNSA_ILi0EEESY_SY_EEEEENS5_IJNS4_10UnderscoreES11_S11_EEEEENS4_23SM90_TMA_LOAD_MULTICASTENS4_14ComposedLayoutINS4_7SwizzleILi3ELi4ELi3EEENS4_18smem_ptr_flag_bitsILi8EEENSW_INS5_IJNSA_ILi8EEESG_EEENS5_IJSG_SB_EEEEEEEvNS4_8identityENS4_13SM90_TMA_LOADES1E_vS1F_EENS_8epilogue10collective18CollectiveEpilogueINS1I_23Sm100TmaWarpSpecializedILi2ELi2ELi32ELb0ELb0EEEJSH_NS5_IJNSW_ISF_SB_EES1N_EEESI_SJ_SI_SJ_NS1I_6fusion15FusionCallbacksIS1M_NS1P_17LinearCombinationISI_fSI_fLNS_15FloatRoundStyleE2EEESH_S1O_JEEENS4_5SM1004TMEM4LOAD26SM100_TMEM_LOAD_16dp32b32xES1G_NS15_INS16_ILi2ELi4ELi3EEES19_NSW_INS5_IJS1A_SF_EEENS5_IJSF_SB_EEEEEEENS4_39AutoVectorizingCopyWithAssumedAlignmentILi128EEENS4_14SM90_TMA_STOREES23_S25_S25_EEEvvEEEEvNT_6ParamsE:
        .type           _ZN7cutlass13device_kernelINS_4gemm6kernel13GemmUniversalIN4cute5tupleIJiiiiEEENS1_10collective13CollectiveMmaINS1_35MainloopSm100TmaUmmaWarpSpecializedILi5ELi2ELi4ENS5_IJNS4_1CILi1EEENSA_ILi2EEESB_EEEEENS5_IJNSA_ILi64EEENSA_ILi128EEESG_EEENS_12float_e4m3_tENS5_IJlSB_lEEESI_SJ_NS4_8TiledMMAINS4_8MMA_AtomIJNS4_10MMA_TraitsINS4_19SM100_MMA_F8F6F4_SSEJSI_SI_fSF_SG_NS4_17integral_constantINS4_4UMMA5MajorELSQ_0EEESR_NSO_INSP_7ScaleInELSS_0EEEST_EEEEEENS4_6LayoutINS5_IJSB_SB_SB_EEENS5_IJNSA_ILi0EEESY_SY_EEEEENS5_IJNS4_10UnderscoreES11_S11_EEEEENS4_23SM90_TMA_LOAD_MULTICASTENS4_14ComposedLayoutINS4_7SwizzleILi3ELi4ELi3EEENS4_18smem_ptr_flag_bitsILi8EEENSW_INS5_IJNSA_ILi8EEESG_EEENS5_IJSG_SB_EEEEEEEvNS4_8identityENS4_13SM90_TMA_LOADES1E_vS1F_EENS_8epilogue10collective18CollectiveEpilogueINS1I_23Sm100TmaWarpSpecializedILi2ELi2ELi32ELb0ELb0EEEJSH_NS5_IJNSW_ISF_SB_EES1N_EEESI_SJ_SI_SJ_NS1I_6fusion15FusionCallbacksIS1M_NS1P_17LinearCombinationISI_fSI_fLNS_15FloatRoundStyleE2EEESH_S1O_JEEENS4_5SM1004TMEM4LOAD26SM100_TMEM_LOAD_16dp32b32xES1G_NS15_INS16_ILi2ELi4ELi3EEES19_NSW_INS5_IJS1A_SF_EEENS5_IJSF_SB_EEEEEEENS4_39AutoVectorizingCopyWithAssumedAlignmentILi128EEENS4_14SM90_TMA_STOREES23_S25_S25_EEEvvEEEEvNT_6ParamsE,@function
        .size           _ZN7cutlass13device_kernelINS_4gemm6kernel13GemmUniversalIN4cute5tupleIJiiiiEEENS1_10collective13CollectiveMmaINS1_35MainloopSm100TmaUmmaWarpSpecializedILi5ELi2ELi4ENS5_IJNS4_1CILi1EEENSA_ILi2EEESB_EEEEENS5_IJNSA_ILi64EEENSA_ILi128EEESG_EEENS_12float_e4m3_tENS5_IJlSB_lEEESI_SJ_NS4_8TiledMMAINS4_8MMA_AtomIJNS4_10MMA_TraitsINS4_19SM100_MMA_F8F6F4_SSEJSI_SI_fSF_SG_NS4_17integral_constantINS4_4UMMA5MajorELSQ_0EEESR_NSO_INSP_7ScaleInELSS_0EEEST_EEEEEENS4_6LayoutINS5_IJSB_SB_SB_EEENS5_IJNSA_ILi0EEESY_SY_EEEEENS5_IJNS4_10UnderscoreES11_S11_EEEEENS4_23SM90_TMA_LOAD_MULTICASTENS4_14ComposedLayoutINS4_7SwizzleILi3ELi4ELi3EEENS4_18smem_ptr_flag_bitsILi8EEENSW_INS5_IJNSA_ILi8EEESG_EEENS5_IJSG_SB_EEEEEEEvNS4_8identityENS4_13SM90_TMA_LOADES1E_vS1F_EENS_8epilogue10collective18CollectiveEpilogueINS1I_23Sm100TmaWarpSpecializedILi2ELi2ELi32ELb0ELb0EEEJSH_NS5_IJNSW_ISF_SB_EES1N_EEESI_SJ_SI_SJ_NS1I_6fusion15FusionCallbacksIS1M_NS1P_17LinearCombinationISI_fSI_fLNS_15FloatRoundStyleE2EEESH_S1O_JEEENS4_5SM1004TMEM4LOAD26SM100_TMEM_LOAD_16dp32b32xES1G_NS15_INS16_ILi2ELi4ELi3EEES19_NSW_INS5_IJS1A_SF_EEENS5_IJSF_SB_EEEEEEENS4_39AutoVectorizingCopyWithAssumedAlignmentILi128EEENS4_14SM90_TMA_STOREES23_S25_S25_EEEvvEEEEvNT_6ParamsE,(.L_x_152 - _ZN7cutlass13device_kernelINS_4gemm6kernel13GemmUniversalIN4cute5tupleIJiiiiEEENS1_10collective13CollectiveMmaINS1_35MainloopSm100TmaUmmaWarpSpecializedILi5ELi2ELi4ENS5_IJNS4_1CILi1EEENSA_ILi2EEESB_EEEEENS5_IJNSA_ILi64EEENSA_ILi128EEESG_EEENS_12float_e4m3_tENS5_IJlSB_lEEESI_SJ_NS4_8TiledMMAINS4_8MMA_AtomIJNS4_10MMA_TraitsINS4_19SM100_MMA_F8F6F4_SSEJSI_SI_fSF_SG_NS4_17integral_constantINS4_4UMMA5MajorELSQ_0EEESR_NSO_INSP_7ScaleInELSS_0EEEST_EEEEEENS4_6LayoutINS5_IJSB_SB_SB_EEENS5_IJNSA_ILi0EEESY_SY_EEEEENS5_IJNS4_10UnderscoreES11_S11_EEEEENS4_23SM90_TMA_LOAD_MULTICASTENS4_14ComposedLayoutINS4_7SwizzleILi3ELi4ELi3EEENS4_18smem_ptr_flag_bitsILi8EEENSW_INS5_IJNSA_ILi8EEESG_EEENS5_IJSG_SB_EEEEEEEvNS4_8identityENS4_13SM90_TMA_LOADES1E_vS1F_EENS_8epilogue10collective18CollectiveEpilogueINS1I_23Sm100TmaWarpSpecializedILi2ELi2ELi32ELb0ELb0EEEJSH_NS5_IJNSW_ISF_SB_EES1N_EEESI_SJ_SI_SJ_NS1I_6fusion15FusionCallbacksIS1M_NS1P_17LinearCombinationISI_fSI_fLNS_15FloatRoundStyleE2EEESH_S1O_JEEENS4_5SM1004TMEM4LOAD26SM100_TMEM_LOAD_16dp32b32xES1G_NS15_INS16_ILi2ELi4ELi3EEES19_NSW_INS5_IJS1A_SF_EEENS5_IJSF_SB_EEEEEEENS4_39AutoVectorizingCopyWithAssumedAlignmentILi128EEENS4_14SM90_TMA_STOREES23_S25_S25_EEEvvEEEEvNT_6ParamsE)
        .other          _ZN7cutlass13device_kernelINS_4gemm6kernel13GemmUniversalIN4cute5tupleIJiiiiEEENS1_10collective13CollectiveMmaINS1_35MainloopSm100TmaUmmaWarpSpecializedILi5ELi2ELi4ENS5_IJNS4_1CILi1EEENSA_ILi2EEESB_EEEEENS5_IJNSA_ILi64EEENSA_ILi128EEESG_EEENS_12float_e4m3_tENS5_IJlSB_lEEESI_SJ_NS4_8TiledMMAINS4_8MMA_AtomIJNS4_10MMA_TraitsINS4_19SM100_MMA_F8F6F4_SSEJSI_SI_fSF_SG_NS4_17integral_constantINS4_4UMMA5MajorELSQ_0EEESR_NSO_INSP_7ScaleInELSS_0EEEST_EEEEEENS4_6LayoutINS5_IJSB_SB_SB_EEENS5_IJNSA_ILi0EEESY_SY_EEEEENS5_IJNS4_10UnderscoreES11_S11_EEEEENS4_23SM90_TMA_LOAD_MULTICASTENS4_14ComposedLayoutINS4_7SwizzleILi3ELi4ELi3EEENS4_18smem_ptr_flag_bitsILi8EEENSW_INS5_IJNSA_ILi8EEESG_EEENS5_IJSG_SB_EEEEEEEvNS4_8identityENS4_13SM90_TMA_LOADES1E_vS1F_EENS_8epilogue10collective18CollectiveEpilogueINS1I_23Sm100TmaWarpSpecializedILi2ELi2ELi32ELb0ELb0EEEJSH_NS5_IJNSW_ISF_SB_EES1N_EEESI_SJ_SI_SJ_NS1I_6fusion15FusionCallbacksIS1M_NS1P_17LinearCombinationISI_fSI_fLNS_15FloatRoundStyleE2EEESH_S1O_JEEENS4_5SM1004TMEM4LOAD26SM100_TMEM_LOAD_16dp32b32xES1G_NS15_INS16_ILi2ELi4ELi3EEES19_NSW_INS5_IJS1A_SF_EEENS5_IJSF_SB_EEEEEEENS4_39AutoVectorizingCopyWithAssumedAlignmentILi128EEENS4_14SM90_TMA_STOREES23_S25_S25_EEEvvEEEEvNT_6ParamsE,@"STO_CUDA_ENTRY STV_DEFAULT"
_ZN7cutlass13device_kernelINS_4gemm6kernel13GemmUniversalIN4cute5tupleIJiiiiEEENS1_10collective13CollectiveMmaINS1_35MainloopSm100TmaUmmaWarpSpecializedILi5ELi2ELi4ENS5_IJNS4_1CILi1EEENSA_ILi2EEESB_EEEEENS5_IJNSA_ILi64EEENSA_ILi128EEESG_EEENS_12float_e4m3_tENS5_IJlSB_lEEESI_SJ_NS4_8TiledMMAINS4_8MMA_AtomIJNS4_10MMA_TraitsINS4_19SM100_MMA_F8F6F4_SSEJSI_SI_fSF_SG_NS4_17integral_constantINS4_4UMMA5MajorELSQ_0EEESR_NSO_INSP_7ScaleInELSS_0EEEST_EEEEEENS4_6LayoutINS5_IJSB_SB_SB_EEENS5_IJNSA_ILi0EEESY_SY_EEEEENS5_IJNS4_10UnderscoreES11_S11_EEEEENS4_23SM90_TMA_LOAD_MULTICASTENS4_14ComposedLayoutINS4_7SwizzleILi3ELi4ELi3EEENS4_18smem_ptr_flag_bitsILi8EEENSW_INS5_IJNSA_ILi8EEESG_EEENS5_IJSG_SB_EEEEEEEvNS4_8identityENS4_13SM90_TMA_LOADES1E_vS1F_EENS_8epilogue10collective18CollectiveEpilogueINS1I_23Sm100TmaWarpSpecializedILi2ELi2ELi32ELb0ELb0EEEJSH_NS5_IJNSW_ISF_SB_EES1N_EEESI_SJ_SI_SJ_NS1I_6fusion15FusionCallbacksIS1M_NS1P_17LinearCombinationISI_fSI_fLNS_15FloatRoundStyleE2EEESH_S1O_JEEENS4_5SM1004TMEM4LOAD26SM100_TMEM_LOAD_16dp32b32xES1G_NS15_INS16_ILi2ELi4ELi3EEES19_NSW_INS5_IJS1A_SF_EEENS5_IJSF_SB_EEEEEEENS4_39AutoVectorizingCopyWithAssumedAlignmentILi128EEENS4_14SM90_TMA_STOREES23_S25_S25_EEEvvEEEEvNT_6ParamsE:
[----:B------:R-:W1:Y:S01]  /*0000*/  LDC R1, c[0x0][0x37c] ;  /* 0x0000df00ff017b82 */ /* 0x000e620000000800 */
[----:B------:R-:W2:Y:S01]  /*0010*/  S2R R93, SR_TID.X ;  /* 0x00000000005d7919 */ /* 0x000ea20000002100 */
[----:B------:R-:W3:Y:S01]  /*0020*/  LDCU.64 UR8, c[0x0][0x890] ;  /* 0x00011200ff0877ac */ /* 0x000ee20008000a00 */
[----:B------:R-:W-:Y:S02]  /*0030*/  PRMT R84, RZ, 0x7610, R84 ;  /* 0x00007610ff547816 */ /* 0x000fe40000000054 */
[----:B------:R-:W-:Y:S01]  /*0040*/  ELECT P3, URZ, PT ;  /* 0x0000000000ff782f */ /* 0x000fe20003860000 */
[----:B---3--:R-:W-:-:S04]  /*0050*/  UISETP.NE.U32.AND UP0, UPT, UR8, URZ, UPT ;  /* 0x000000ff0800728c */ /* 0x008fc8000bf05070 */
[----:B------:R-:W-:Y:S01]  /*0060*/  UISETP.NE.AND.EX UP0, UPT, UR9, URZ, UPT, UP0 ;  /* 0x000000ff0900728c */ /* 0x000fe2000bf05300 */
[----:B--2---:R-:W-:-:S05]  /*0070*/  SHF.R.U32.HI R85, RZ, 0x5, R93 ;  /* 0x00000005ff557819 */ /* 0x004fca000001165d */
[----:B------:R-:W2:Y:S02]  /*0080*/  SHFL.IDX PT, R0, R85, RZ, 0x1f ;  /* 0x00001fff55007589 */ /* 0x000ea400000e0000 */
[----:B--2---:R-:W-:Y:S01]  /*0090*/  R2UR UR17, R0 ;  /* 0x00000000001172ca */ /* 0x004fe200000e0000 */
[----:B-1----:R-:W-:-:S14]  /*00a0*/  BRA.U UP0, `(.L_x_0) ;  /* 0x0000000100307547 */ /* 0x002fdc000b800000 */
[----:B------:R-:W1:Y:S02]  /*00b0*/  LDCU.64 UR4, c[0x0][0x888] ;  /* 0x00011100ff0477ac */ /* 0x000e640008000a00 */
[----:B-1----:R-:W-:-:S04]  /*00c0*/  UISETP.NE.U32.AND UP0, UPT, UR4, URZ, UPT ;  /* 0x000000ff0400728c */ /* 0x002fc8000bf05070 */
[----:B------:R-:W-:-:S09]  /*00d0*/  UISETP.NE.AND.EX UP0, UPT, UR5, URZ, UPT, UP0 ;  /* 0x000000ff0500728c */ /* 0x000fd2000bf05300 */
[----:B------:R-:W-:Y:S05]  /*00e0*/  BRA.U !UP0, `(.L_x_1) ;  /* 0x0000000108147547 */ /* 0x000fea000b800000 */
[----:B------:R-:W1:Y:S01]  /*00f0*/  LDC.64 R2, c[0x0][0x888] ;  /* 0x00022200ff027b82 */ /* 0x000e620000000a00 */
[----:B------:R-:W1:Y:S02]  /*0100*/  LDCU.64 UR4, c[0x0][0x358] ;  /* 0x00006b00ff0477ac */ /* 0x000e640008000a00 */
[----:B-1----:R1:W5:Y:S01]  /*0110*/  LDG.E R41, desc[UR4][R2.64] ;  /* 0x0000000402297981 */ /* 0x002362000c1e1900 */
[----:B------:R-:W-:Y:S01]  /*0120*/  HFMA2 R84, -RZ, RZ, 0, 5.9604644775390625e-08 ;  /* 0x00000001ff547431 */ /* 0x000fe200000001ff */
[----:B------:R-:W-:Y:S05]  /*0130*/  BRA `(.L_x_0) ;  /* 0x00000000000c7947 */ /* 0x000fea0003800000 */
.L_x_1:
[----:B------:R-:W1:Y:S01]  /*0140*/  LDCU UR4, c[0x0][0x880] ;  /* 0x00011000ff0477ac */ /* 0x000e620008000800 */
[----:B------:R-:W-:Y:S01]  /*0150*/  HFMA2 R84, -RZ, RZ, 0, 5.9604644775390625e-08 ;  /* 0x00000001ff547431 */ /* 0x000fe200000001ff */
[----:B-1----:R-:W-:-:S07]  /*0160*/  MOV R41, UR4 ;  /* 0x0000000400297c02 */ /* 0x002fce0008000f00 */
.L_x_0:
[----:B------:R-:W2:Y:S02]  /*0170*/  LDCU.64 UR4, c[0x0][0x8b0] ;  /* 0x00011600ff0477ac */ /* 0x000ea40008000a00 */
[----:B--2---:R-:W-:-:S04]  /*0180*/  UISETP.NE.U32.AND UP0, UPT, UR4, URZ, UPT ;  /* 0x000000ff0400728c */ /* 0x004fc8000bf05070 */
[----:B------:R-:W-:-:S09]  /*0190*/  UISETP.NE.AND.EX UP0, UPT, UR5, URZ, UPT, UP0 ;  /* 0x000000ff0500728c */ /* 0x000fd2000bf05300 */
[----:B------:R-:W-:Y:S05]  /*01a0*/  BRA.U UP0, `(.L_x_2) ;  /* 0x0000000100287547 */ /* 0x000fea000b800000 */
[----:B------:R-:W2:Y:S02]  /*01b0*/  LDCU.64 UR4, c[0x0][0x8a8] ;  /* 0x00011500ff0477ac */ /* 0x000ea40008000a00 */
[----:B--2---:R-:W-:-:S04]  /*01c0*/  UISETP.NE.U32.AND UP0, UPT, UR4, URZ, UPT ;  /* 0x000000ff0400728c */ /* 0x004fc8000bf05070 */
[----:B------:R-:W-:-:S09]  /*01d0*/  UISETP.NE.AND.EX UP0, UPT, UR5, URZ, UPT, UP0 ;  /* 0x000000ff0500728c */ /* 0x000fd2000bf05300 */
[----:B------:R-:W-:Y:S05]  /*01e0*/  BRA.U !UP0, `(.L_x_3) ;  /* 0x0000000108107547 */ /* 0x000fea000b800000 */
[----:B------:R-:W2:Y:S01]  /*01f0*/  LDC.64 R38, c[0x0][0x8a8] ;  /* 0x00022a00ff267b82 */ /* 0x000ea20000000a00 */
[----:B------:R-:W2:Y:S02]  /*0200*/  LDCU.64 UR4, c[0x0][0x358] ;  /* 0x00006b00ff0477ac */ /* 0x000ea40008000a00 */
[----:B--2---:R2:W5:Y:S01]  /*0210*/  LDG.E R38, desc[UR4][R38.64] ;  /* 0x0000000426267981 */ /* 0x004562000c1e1900 */
[----:B------:R-:W-:Y:S05]  /*0220*/  BRA `(.L_x_2) ;  /* 0x0000000000087947 */ /* 0x000fea0003800000 */
.L_x_3:
[----:B------:R-:W2:Y:S02]  /*0230*/  LDCU UR4, c[0x0][0x8a0] ;  /* 0x00011400ff0477ac */ /* 0x000ea40008000800 */
[----:B--2---:R-:W-:Y:S02]  /*0240*/  MOV R38, UR4 ;  /* 0x0000000400267c02 */ /* 0x004fe40008000f00 */
.L_x_2:
[----:B------:R-:W-:Y:S01]  /*0250*/  IMAD.U32 R0, RZ, RZ, UR17 ;  /* 0x00000011ff007e24 */ /* 0x000fe2000f8e00ff */
[----:B------:R-:W-:Y:S04]  /*0260*/  BSSY.RECONVERGENT B0, `(.L_x_4) ;  /* 0x000000c000007945 */ /* 0x000fe80003800200 */
[C---:B------:R-:W-:Y:S02]  /*0270*/  ISETP.NE.OR P1, PT, R0.reuse, 0x1, !P3 ;  /* 0x000000010000780c */ /* 0x040fe40005f25670 */
[----:B------:R-:W-:-:S11]  /*0280*/  ISETP.NE.OR P0, PT, R0, 0x3, !P3 ;  /* 0x000000030000780c */ /* 0x000fd60005f05670 */
[----:B------:R-:W-:Y:S05]  /*0290*/  @P1 BRA `(.L_x_5) ;  /* 0x0000000000201947 */ /* 0x000fea0003800000 */
[----:B------:R-:W3:Y:S02]  /*02a0*/  LDCU.64 UR4, c[0x0][0x348] ;  /* 0x00006900ff0477ac */ /* 0x000ee40008000a00 */
[----:B---3--:R-:W-:Y:S02]  /*02b0*/  UIADD3 UR6, UP1, UPT, UR4, 0x80, URZ ;  /* 0x0000008004067890 */ /* 0x008fe4000ff3e0ff */
[----:B------:R-:W-:Y:S02]  /*02c0*/  UIADD3 UR4, UP0, UPT, UR4, 0x180, URZ ;  /* 0x0000018004047890 */ /* 0x000fe4000ff1e0ff */
[----:B------:R-:W-:Y:S02]  /*02d0*/  UIADD3.X UR7, UPT, UPT, URZ, UR5, URZ, UP1, !UPT ;  /* 0x00000005ff077290 */ /* 0x000fe40008ffe4ff */
[----:B------:R-:W-:-:S07]  /*02e0*/  UIADD3.X UR5, UPT, UPT, URZ, UR5, URZ, UP0, !UPT ;  /* 0x00000005ff057290 */ /* 0x000fce00087fe4ff */
[----:B------:R3:W-:Y:S02]  /*02f0*/  UTMACCTL.PF [UR6] ;  /* 0x00000000060079b9 */ /* 0x0007e40008040000 */
[----:B------:R3:W-:Y:S02]  /*0300*/  UTMACCTL.PF [UR4] ;  /* 0x00000000040079b9 */ /* 0x0007e40008040000 */
[----:B---3--:R-:W-:Y:S01]  /*0310*/  NOP ;  /* 0x0000000000007918 */ /* 0x008fe20000000000 */
.L_x_5:
[----:B------:R-:W-:Y:S05]  /*0320*/  BSYNC.RECONVERGENT B0 ;  /* 0x0000000000007941 */ /* 0x000fea0003800200 */
.L_x_4:
[----:B------:R-:W-:Y:S04]  /*0330*/  BSSY.RECONVERGENT B0, `(.L_x_6) ;  /* 0x000000a000007945 */ /* 0x000fe80003800200 */
        /* <DEDUP_REMOVED lines=9> */
.L_x_7:
[----:B------:R-:W-:Y:S05]  /*03d0*/  BSYNC.RECONVERGENT B0 ;  /* 0x0000000000007941 */ /* 0x000fea0003800200 */
.L_x_6:
[----:B------:R-:W3:Y:S01]  /*03e0*/  LDCU.64 UR4, c[0x0][0x888] ;  /* 0x00011100ff0477ac */ /* 0x000ee20008000a00 */
[----:B------:R-:W-:Y:S02]  /*03f0*/  UISETP.EQ.U32.AND UP1, UPT, UR8, URZ, UPT ;  /* 0x000000ff0800728c */ /* 0x000fe4000bf22070 */
[----:B------:R-:W-:Y:S02]  /*0400*/  UPLOP3.LUT UP3, UPT, UPT, UPT, UPT, 0x80, 0x8 ;  /* 0x000000000008789c */ /* 0x000fe40003f6f070 */
[----:B---3--:R-:W-:-:S04]  /*0410*/  UISETP.NE.U32.AND UP0, UPT, UR4, URZ, UPT ;  /* 0x000000ff0400728c */ /* 0x008fc8000bf05070 */
[----:B------:R-:W-:-:S04]  /*0420*/  UISETP.NE.AND.EX UP0, UPT, UR5, URZ, UPT, UP0 ;  /* 0x000000ff0500728c */ /* 0x000fc8000bf05300 */
[----:B------:R-:W-:-:S04]  /*0430*/  UISETP.EQ.OR.EX UP2, UPT, UR9, URZ, !UP0, UP1 ;  /* 0x000000ff0900728c */ /* 0x000fc8000c742710 */
[----:B------:R-:W-:-:S06]  /*0440*/  UP2UR UR4, UPR, URZ, 0x4 ;  /* 0x00000004ff047883 */ /* 0x000fcc0008000000 */
[----:B------:R-:W-:Y:S01]  /*0450*/  MOV R86, UR4 ;  /* 0x0000000400567c02 */ /* 0x000fe20008000f00 */
[----:B------:R-:W-:Y:S06]  /*0460*/  BRA.U !UP2, `(.L_x_8) ;  /* 0x000000010a207547 */ /* 0x000fec000b800000 */
[----:B------:R-:W-:Y:S01]  /*0470*/  UISETP.NE.U32.AND UP1, UPT, UR8, URZ, UPT ;  /* 0x000000ff0800728c */ /* 0x000fe2000bf25070 */
[----:B-----5:R-:W-:Y:S01]  /*0480*/  FSETP.NEU.AND P0, PT, R41, RZ, PT ;  /* 0x000000ff2900720b */ /* 0x020fe20003f0d000 */
[----:B------:R-:W-:Y:S02]  /*0490*/  USEL UR4, URZ, 0xffffffff, UP0 ;  /* 0xffffffffff047887 */ /* 0x000fe40008000000 */
[----:B------:R-:W-:-:S10]  /*04a0*/  UISETP.NE.AND.EX UP1, UPT, UR9, URZ, UPT, UP1 ;  /* 0x000000ff0900728c */ /* 0x000fd4000bf25310 */
[----:B------:R-:W-:Y:S01]  /*04b0*/  VOTEU.ANY UP0, P0 ;  /* 0x0000000000ff7886 */ /* 0x000fe20000000100 */
[----:B------:R-:W-:-:S04]  /*04c0*/  @!UP1 USEL UR4, URZ, 0xffffffff, UP0 ;  /* 0xffffffffff049887 */ /* 0x000fc80008000000 */
[----:B------:R-:W-:-:S04]  /*04d0*/  ULOP3.LUT UR4, UR4, 0x1, URZ, 0xc0, !UPT ;  /* 0x0000000104047892 */ /* 0x000fc8000f8ec0ff */
[----:B------:R-:W-:-:S11]  /*04e0*/  UISETP.NE.U32.AND UP3, UPT, UR4, 0x1, UPT ;  /* 0x000000010400788c */ /* 0x000fd6000bf65070 */
.L_x_8:
[----:B-1----:R-:W1:Y:S01]  /*04f0*/  SHFL.IDX PT, R2, R85, RZ, 0x1f ;  /* 0x00001fff55027589 */ /* 0x002e6200000e0000 */
[----:B------:R-:W-:-:S04]  /*0500*/  UISETP.NE.AND UP0, UPT, UR17, 0x2, UPT ;  /* 0x000000021100788c */ /* 0x000fc8000bf05270 */
[----:B------:R-:W-:Y:S01]  /*0510*/  USEL UR38, URZ, 0x1, UP0 ;  /* 0x00000001ff267887 */ /* 0x000fe20008000000 */
[----:B-1----:R-:W-:-:S13]  /*0520*/  ISETP.NE.AND P0, PT, R2, RZ, PT ;  /* 0x000000ff0200720c */ /* 0x002fda0003f05270 */
[----:B------:R-:W-:Y:S05]  /*0530*/  @P0 BRA `(.L_x_9) ;  /* 0x0000000000600947 */ /* 0x000fea0003800000 */
[----:B------:R-:W1:Y:S01]  /*0540*/  S2UR UR4, SR_CgaCtaId ;  /* 0x00000000000479c3 */ /* 0x000e620000008800 */
[----:B------:R-:W-:Y:S01]  /*0550*/  UMOV UR5, 0x400 ;  /* 0x0000040000057882 */ /* 0x000fe20000000000 */
[----:B------:R-:W-:Y:S01]  /*0560*/  UMOV UR8, 0x1 ;  /* 0x0000000100087882 */ /* 0x000fe20000000000 */
[----:B------:R-:W-:Y:S01]  /*0570*/  UMOV UR6, 0x2 ;  /* 0x0000000200067882 */ /* 0x000fe20000000000 */
[----:B------:R-:W-:-:S04]  /*0580*/  UIADD3 UR8, UPT, UPT, -UR8, 0x100000, URZ ;  /* 0x0010000008087890 */ /* 0x000fc8000fffe1ff */
[----:B------:R-:W-:Y:S02]  /*0590*/  USHF.L.U32 UR9, UR8, 0xb, URZ ;  /* 0x0000000b08097899 */ /* 0x000fe400080006ff */
[----:B------:R-:W-:Y:S02]  /*05a0*/  USHF.L.U32 UR8, UR8, 0x1, URZ ;  /* 0x0000000108087899 */ /* 0x000fe400080006ff */
[----:B------:R-:W-:-:S04]  /*05b0*/  UIADD3 UR6, UPT, UPT, -UR6, 0x100000, URZ ;  /* 0x0010000006067890 */ /* 0x000fc8000fffe1ff */
[----:B------:R-:W-:Y:S02]  /*05c0*/  USHF.L.U32 UR7, UR6, 0xb, URZ ;  /* 0x0000000b06077899 */ /* 0x000fe400080006ff */
[----:B------:R-:W-:Y:S01]  /*05d0*/  USHF.L.U32 UR6, UR6, 0x1, URZ ;  /* 0x0000000106067899 */ /* 0x000fe200080006ff */
[----:B------:R-:W-:Y:S01]  /*05e0*/  ELECT P0, URZ, PT ;  /* 0x0000000000ff782f */ /* 0x000fe20003800000 */
[----:B-1----:R-:W-:Y:S01]  /*05f0*/  ULEA UR4, UR4, UR5, 0x18 ;  /* 0x0000000504047291 */ /* 0x002fe2000f8ec0ff */
[----:B------:R-:W1:Y:S11]  /*0600*/  FENCE.VIEW.ASYNC.S ;  /* 0x00000000000073c6 */ /* 0x000e760000000000 */
[----:B-1----:R1:W3:Y:S01]  /*0610*/  SYNCS.EXCH.64 URZ, [UR4], UR8 ;  /* 0x0000000804ff75b2 */ /* 0x0022e20008000100 */
[----:B------:R1:W4:Y:S01]  /*0620*/  SYNCS.EXCH.64 URZ, [UR4+0x28], UR6 ;  /* 0x0000280604ff75b2 */ /* 0x0003220008000100 */
[----:B------:R1:W1:Y:S01]  /*0630*/  SYNCS.EXCH.64 URZ, [UR4+0x8], UR8 ;  /* 0x0000080804ff75b2 */ /* 0x0002620008000100 */
[----:B------:R1:W1:Y:S01]  /*0640*/  SYNCS.EXCH.64 URZ, [UR4+0x30], UR6 ;  /* 0x0000300604ff75b2 */ /* 0x0002620008000100 */
[----:B------:R1:W1:Y:S01]  /*0650*/  SYNCS.EXCH.64 URZ, [UR4+0x10], UR8 ;  /* 0x0000100804ff75b2 */ /* 0x0002620008000100 */
[----:B------:R1:W1:Y:S01]  /*0660*/  SYNCS.EXCH.64 URZ, [UR4+0x38], UR6 ;  /* 0x0000380604ff75b2 */ /* 0x0002620008000100 */
[----:B------:R1:W1:Y:S01]  /*0670*/  SYNCS.EXCH.64 URZ, [UR4+0x18], UR8 ;  /* 0x0000180804ff75b2 */ /* 0x0002620008000100 */
[----:B------:R1:W1:Y:S01]  /*0680*/  SYNCS.EXCH.64 URZ, [UR4+0x40], UR6 ;  /* 0x0000400604ff75b2 */ /* 0x0002620008000100 */
[----:B------:R1:W1:Y:S01]  /*0690*/  SYNCS.EXCH.64 URZ, [UR4+0x20], UR8 ;  /* 0x0000200804ff75b2 */ /* 0x0002620008000100 */
[----:B------:R1:W1:Y:S01]  /*06a0*/  SYNCS.EXCH.64 URZ, [UR4+0x48], UR6 ;  /* 0x0000480604ff75b2 */ /* 0x0002620008000100 */
[----:B------:R-:W-:Y:S01]  /*06b0*/  NOP ;  /* 0x0000000000007918 */ /* 0x000fe20000000000 */
.L_x_9:
[----:B------:R-:W2:Y:S01]  /*06c0*/  SHFL.IDX PT, R2, R85, RZ, 0x1f ;  /* 0x00001fff55027589 */ /* 0x000ea200000e0000 */
[----:B------:R-:W-:Y:S01]  /*06d0*/  NOP ;  /* 0x0000000000007918 */ /* 0x000fe20000000000 */
[----:B--2---:R-:W-:-:S13]  /*06e0*/  ISETP.NE.AND P0, PT, R2, 0x1, PT ;  /* 0x000000010200780c */ /* 0x004fda0003f05270 */
[----:B------:R-:W-:Y:S05]  /*06f0*/  @P0 BRA `(.L_x_10) ;  /* 0x0000000000480947 */ /* 0x000fea0003800000 */
[----:B-1----:R-:W1:Y:S01]  /*0700*/  S2UR UR4, SR_CgaCtaId ;  /* 0x00000000000479c3 */ /* 0x002e620000008800 */
        /* <DEDUP_REMOVED lines=12> */
[----:B-1----:R2:W1:Y:S01]  /*07d0*/  SYNCS.EXCH.64 URZ, [UR4+0x50], UR8 ;  /* 0x0000500804ff75b2 */ /* 0x0024620008000100 */
[----:B------:R2:W1:Y:S01]  /*07e0*/  SYNCS.EXCH.64 URZ, [UR4+0x60], UR6 ;  /* 0x0000600604ff75b2 */ /* 0x0004620008000100 */
[----:B------:R2:W1:Y:S01]  /*07f0*/  SYNCS.EXCH.64 URZ, [UR4+0x58], UR8 ;  /* 0x0000580804ff75b2 */ /* 0x0004620008000100 */
[----:B------:R2:W1:Y:S02]  /*0800*/  SYNCS.EXCH.64 URZ, [UR4+0x68], UR6 ;  /* 0x0000680604ff75b2 */ /* 0x0004640008000100 */
[----:B--2---:R-:W-:Y:S01]  /*0810*/  NOP ;  /* 0x0000000000007918 */ /* 0x004fe20000000000 */
.L_x_10:
[----:B------:R-:W2:Y:S01]  /*0820*/  SHFL.IDX PT, R2, R85, RZ, 0x1f ;  /* 0x00001fff55027589 */ /* 0x000ea200000e0000 */
[----:B------:R-:W-:Y:S01]  /*0830*/  NOP ;  /* 0x0000000000007918 */ /* 0x000fe20000000000 */
[----:B--2---:R-:W-:-:S13]  /*0840*/  ISETP.NE.AND P0, PT, R2, 0x3, PT ;  /* 0x000000030200780c */ /* 0x004fda0003f05270 */
[----:B------:R-:W-:Y:S05]  /*0850*/  @P0 BRA `(.L_x_11) ;  /* 0x0000000000300947 */ /* 0x000fea0003800000 */
[----:B-1----:R-:W1:Y:S01]  /*0860*/  S2UR UR6, SR_CgaCtaId ;  /* 0x00000000000679c3 */ /* 0x002e620000008800 */
[----:B------:R-:W-:Y:S01]  /*0870*/  UMOV UR4, 0x400 ;  /* 0x0000040000047882 */ /* 0x000fe20000000000 */
[----:B------:R-:W-:Y:S01]  /*0880*/  UMOV UR5, 0x20 ;  /* 0x0000002000057882 */ /* 0x000fe20000000000 */
[----:B------:R-:W-:Y:S01]  /*0890*/  ELECT P0, URZ, PT ;  /* 0x0000000000ff782f */ /* 0x000fe20003800000 */
[----:B-1----:R-:W-:Y:S02]  /*08a0*/  ULEA UR6, UR6, UR4, 0x18 ;  /* 0x0000000406067291 */ /* 0x002fe4000f8ec0ff */
[----:B------:R-:W-:-:S04]  /*08b0*/  UIADD3 UR4, UPT, UPT, -UR5, 0x100000, URZ ;  /* 0x0010000005047890 */ /* 0x000fc8000fffe1ff */
[----:B------:R-:W-:Y:S02]  /*08c0*/  USHF.L.U32 UR5, UR4, 0xb, URZ ;  /* 0x0000000b04057899 */ /* 0x000fe400080006ff */
[----:B------:R-:W-:Y:S01]  /*08d0*/  USHF.L.U32 UR4, UR4, 0x1, URZ ;  /* 0x0000000104047899 */ /* 0x000fe200080006ff */
[----:B------:R-:W1:Y:S11]  /*08e0*/  FENCE.VIEW.ASYNC.S ;  /* 0x00000000000073c6 */ /* 0x000e760000000000 */
[----:B-1----:R2:W1:Y:S01]  /*08f0*/  SYNCS.EXCH.64 URZ, [UR6+0x70], UR4 ;  /* 0x0000700406ff75b2 */ /* 0x0024620008000100 */
[----:B------:R2:W1:Y:S02]  /*0900*/  SYNCS.EXCH.64 URZ, [UR6+0x78], UR4 ;  /* 0x0000780406ff75b2 */ /* 0x0004640008000100 */
[----:B--2---:R-:W-:Y:S01]  /*0910*/  NOP ;  /* 0x0000000000007918 */ /* 0x004fe20000000000 */
.L_x_11:
[----:B------:R-:W2:Y:S01]  /*0920*/  SHFL.IDX PT, R2, R85, RZ, 0x1f ;  /* 0x00001fff55027589 */ /* 0x000ea200000e0000 */
[----:B------:R-:W-:Y:S01]  /*0930*/  NOP ;  /* 0x0000000000007918 */ /* 0x000fe20000000000 */
[----:B--2---:R-:W-:-:S13]  /*0940*/  ISETP.NE.AND P0, PT, R2, 0x4, PT ;  /* 0x000000040200780c */ /* 0x004fda0003f05270 */
[----:B------:R-:W-:Y:S05]  /*0950*/  @P0 BRA `(.L_x_12) ;  /* 0x00000000004c0947 */ /* 0x000fea0003800000 */
[----:B-1----:R-:W1:Y:S01]  /*0960*/  S2UR UR6, SR_CgaCtaId ;  /* 0x00000000000679c3 */ /* 0x002e620000008800 */
[----:B------:R-:W-:Y:S01]  /*0970*/  UMOV UR4, 0x1e0 ;  /* 0x000001e000047882 */ /* 0x000fe20000000000 */
[----:B------:R-:W-:Y:S01]  /*0980*/  UMOV UR5, 0x400 ;  /* 0x0000040000057882 */ /* 0x000fe20000000000 */
[----:B------:R-:W-:Y:S01]  /*0990*/  USEL UR4, UR4, 0x1a0, UP3 ;  /* 0x000001a004047887 */ /* 0x000fe20009800000 */
[----:B------:R-:W-:Y:S01]  /*09a0*/  UMOV UR8, 0x1 ;  /* 0x0000000100087882 */ /* 0x000fe20000000000 */
[----:B------:R-:W-:Y:S01]  /*09b0*/  ELECT P0, URZ, PT ;  /* 0x0000000000ff782f */ /* 0x000fe20003800000 */
[----:B------:R-:W-:-:S04]  /*09c0*/  UIADD3 UR8, UPT, UPT, -UR8, 0x100000, URZ ;  /* 0x0010000008087890 */ /* 0x000fc8000fffe1ff */
[----:B------:R-:W-:Y:S02]  /*09d0*/  USHF.L.U32 UR9, UR8, 0xb, URZ ;  /* 0x0000000b08097899 */ /* 0x000fe400080006ff */
[----:B------:R-:W-:Y:S02]  /*09e0*/  USHF.L.U32 UR8, UR8, 0x1, URZ ;  /* 0x0000000108087899 */ /* 0x000fe400080006ff */
[----:B-1----:R-:W-:Y:S02]  /*09f0*/  ULEA UR6, UR6, UR5, 0x18 ;  /* 0x0000000506067291 */ /* 0x002fe4000f8ec0ff */
[----:B------:R-:W-:-:S04]  /*0a00*/  UIADD3 UR4, UPT, UPT, -UR4, 0x100000, URZ ;  /* 0x0010000004047890 */ /* 0x000fc8000fffe1ff */
[----:B------:R-:W-:Y:S02]  /*0a10*/  USHF.L.U32 UR5, UR4, 0xb, URZ ;  /* 0x0000000b04057899 */ /* 0x000fe400080006ff */
[----:B------:R-:W-:Y:S01]  /*0a20*/  USHF.L.U32 UR4, UR4, 0x1, URZ ;  /* 0x0000000104047899 */ /* 0x000fe200080006ff */
[----:B------:R-:W1:Y:S03]  /*0a30*/  FENCE.VIEW.ASYNC.S ;  /* 0x00000000000073c6 */ /* 0x000e660000000000 */
[----:B-1----:R2:W1:Y:S08]  /*0a40*/  SYNCS.EXCH.64 URZ, [UR6+0x80], UR8 ;  /* 0x0000800806ff75b2 */ /* 0x0024700008000100 */
[----:B------:R2:W1:Y:S01]  /*0a50*/  SYNCS.EXCH.64 URZ, [UR6+0x90], UR4 ;  /* 0x0000900406ff75b2 */ /* 0x0004620008000100 */
[----:B------:R2:W1:Y:S01]  /*0a60*/  SYNCS.EXCH.64 URZ, [UR6+0x88], UR8 ;  /* 0x0000880806ff75b2 */ /* 0x0004620008000100 */
[----:B------:R2:W1:Y:S02]  /*0a70*/  SYNCS.EXCH.64 URZ, [UR6+0x98], UR4 ;  /* 0x0000980406ff75b2 */ /* 0x0004640008000100 */
[----:B--2---:R-:W-:Y:S01]  /*0a80*/  NOP ;  /* 0x0000000000007918 */ /* 0x004fe20000000000 */
.L_x_12:
        /* <DEDUP_REMOVED lines=20> */
[----:B------:R2:W1:Y:S01]  /*0bd0*/  SYNCS.EXCH.64 URZ, [UR4+0xc8], UR6 ;  /* 0x0000c80604ff75b2 */ /* 0x0004620008000100 */
[----:B------:R2:W1:Y:S01]  /*0be0*/  SYNCS.EXCH.64 URZ, [UR4+0xb0], UR8 ;  /* 0x0000b00804ff75b2 */ /* 0x0004620008000100 */
[----:B------:R2:W1:Y:S01]  /*0bf0*/  SYNCS.EXCH.64 URZ, [UR4+0xd0], UR6 ;  /* 0x0000d00604ff75b2 */ /* 0x0004620008000100 */
[----:B------:R2:W1:Y:S01]  /*0c00*/  SYNCS.EXCH.64 URZ, [UR4+0xb8], UR8 ;  /* 0x0000b80804ff75b2 */ /* 0x0004620008000100 */
[----:B------:R2:W1:Y:S02]  /*0c10*/  SYNCS.EXCH.64 URZ, [UR4+0xd8], UR6 ;  /* 0x0000d80604ff75b2 */ /* 0x0004640008000100 */
[----:B--2---:R-:W-:Y:S01]  /*0c20*/  NOP ;  /* 0x0000000000007918 */ /* 0x004fe20000000000 */
.L_x_13:
[----:B------:R-:W2:Y:S01]  /*0c30*/  SHFL.IDX PT, R2, R85, RZ, 0x1f ;  /* 0x00001fff55027589 */ /* 0x000ea200000e0000 */
[----:B------:R-:W-:Y:S01]  /*0c40*/  NOP ;  /* 0x0000000000007918 */ /* 0x000fe20000000000 */
[----:B--2---:R-:W-:-:S13]  /*0c50*/  ISETP.NE.AND P0, PT, R2, 0x3, PT ;  /* 0x000000030200780c */ /* 0x004fda0003f05270 */
[----:B------:R-:W-:Y:S05]  /*0c60*/  @P0 BRA `(.L_x_14) ;  /* 0x0000000000380947 */ /* 0x000fea0003800000 */
[----:B------:R-:W2:Y:S01]  /*0c70*/  S2UR UR5, SR_CgaCtaId ;  /* 0x00000000000579c3 */ /* 0x000ea20000008800 */
[----:B-1----:R-:W-:Y:S01]  /*0c80*/  UMOV UR4, 0x400 ;  /* 0x0000040000047882 */ /* 0x002fe20000000000 */
[----:B------:R-:W-:Y:S01]  /*0c90*/  UMOV UR6, 0x20 ;  /* 0x0000002000067882 */ /* 0x000fe20000000000 */
[----:B------:R-:W-:Y:S01]  /*0ca0*/  ELECT P0, URZ, PT ;  /* 0x0000000000ff782f */ /* 0x000fe20003800000 */
[----:B------:R-:W-:-:S04]  /*0cb0*/  UIADD3 UR6, UPT, UPT, -UR6, 0x100000, URZ ;  /* 0x0010000006067890 */ /* 0x000fc8000fffe1ff */
[----:B------:R-:W-:Y:S02]  /*0cc0*/  USHF.L.U32 UR7, UR6, 0xb, URZ ;  /* 0x0000000b06077899 */ /* 0x000fe400080006ff */
[----:B------:R-:W-:Y:S02]  /*0cd0*/  USHF.L.U32 UR6, UR6, 0x1, URZ ;  /* 0x0000000106067899 */ /* 0x000fe400080006ff */
[----:B--2---:R-:W-:Y:S01]  /*0ce0*/  ULEA UR4, UR5, UR4, 0x18 ;  /* 0x0000000405047291 */ /* 0x004fe2000f8ec0ff */
[----:B------:R-:W1:Y:S11]  /*0cf0*/  FENCE.VIEW.ASYNC.S ;  /* 0x00000000000073c6 */ /* 0x000e760000000000 */
[----:B-1----:R2:W1:Y:S01]  /*0d00*/  SYNCS.EXCH.64 URZ, [UR4+0xe0], UR6 ;  /* 0x0000e00604ff75b2 */ /* 0x0024620008000100 */
[----:B------:R2:W1:Y:S01]  /*0d10*/  SYNCS.EXCH.64 URZ, [UR4+0xf0], UR6 ;  /* 0x0000f00604ff75b2 */ /* 0x0004620008000100 */
[----:B------:R2:W1:Y:S01]  /*0d20*/  SYNCS.EXCH.64 URZ, [UR4+0xe8], UR6 ;  /* 0x0000e80604ff75b2 */ /* 0x0004620008000100 */
[----:B------:R2:W1:Y:S02]  /*0d30*/  SYNCS.EXCH.64 URZ, [UR4+0xf8], UR6 ;  /* 0x0000f80604ff75b2 */ /* 0x0004640008000100 */
[----:B--2---:R-:W-:Y:S01]  /*0d40*/  NOP ;  /* 0x0000000000007918 */ /* 0x004fe20000000000 */
.L_x_14:
[----:B-1----:R-:W1:Y:S01]  /*0d50*/  LDCU UR4, c[0x0][0x36c] ;  /* 0x00006d80ff0477ac */ /* 0x002e620008000800 */
[----:B------:R-:W-:Y:S01]  /*0d60*/  ISETP.NE.OR P3, PT, R0, 0x2, !P3 ;  /* 0x000000020000780c */ /* 0x000fe20005f65670 */
[----:B------:R-:W-:Y:S01]  /*0d70*/  NOP ;  /* 0x0000000000007918 */ /* 0x000fe20000000000 */
[----:B------:R-:W-:Y:S01]  /*0d80*/  LOP3.LUT R0, R93, 0x1f, RZ, 0xc0, !PT ;  /* 0x0000001f5d007812 */ /* 0x000fe200078ec0ff */
[----:B------:R-:W-:Y:S02]  /*0d90*/  UISETP.NE.AND UP4, UPT, UR17, URZ, UPT ;  /* 0x000000ff1100728c */ /* 0x000fe4000bf85270 */
[----:B-1----:R-:W-:-:S09]  /*0da0*/  UISETP.EQ.U32.AND UP5, UPT, UR4, 0x1, UPT ;  /* 0x000000010400788c */ /* 0x002fd2000bfa2070 */
[----:B------:R-:W-:Y:S05]  /*0db0*/  BRA.U !UP5, `(.L_x_15) ;  /* 0x000000010d087547 */ /* 0x000fea000b800000 */
[----:B---34-:R-:W-:Y:S01]  /*0dc0*/  UCGABAR_ARV ;  /* 0x00000000000079c7 */ /* 0x018fe20008000000 */
[----:B------:R-:W-:Y:S05]  /*0dd0*/  BRA `(.L_x_16) ;  /* 0x0000000000047947 */ /* 0x000fea0003800000 */
.L_x_15:
[----:B---34-:R-:W-:Y:S01]  /*0de0*/  NOP ;  /* 0x0000000000007918 */ /* 0x018fe20000000000 */
.L_x_16:
[----:B------:R-:W1:Y:S01]  /*0df0*/  S2UR UR7, SR_CTAID.X ;  /* 0x00000000000779c3 */ /* 0x000e620000002500 */
[----:B------:R-:W-:-:S05]  /*0e00*/  CS2R.32 R3, SR_CgaSize ;  /* 0x0000000000037805 */ /* 0x000fca0000008a00 */
[----:B------:R-:W-:-:S05]  /*0e10*/  IMAD R3, R3, -0xa0, RZ ;  /* 0xffffff6003037824 */ /* 0x000fca00078e02ff */
[----:B------:R-:W-:-:S14]  /*0e20*/  R2UR UR5, R3 ;  /* 0x00000000030572ca */ /* 0x000fdc00000e0000 */
[----:B------:R-:W2:Y:S01]  /*0e30*/  LDCU UR5, c[0x0][UR5+0x2b0] ;  /* 0x00005600050577ac */ /* 0x000ea20008000800 */
[----:B------:R-:W-:-:S05]  /*0e40*/  CS2R.32 R3, SR_CgaSize ;  /* 0x0000000000037805 */ /* 0x000fca0000008a00 */
[----:B------:R-:W-:-:S05]  /*0e50*/  IMAD R3, R3, -0xa0, RZ ;  /* 0xffffff6003037824 */ /* 0x000fca00078e02ff */
[----:B------:R-:W-:-:S14]  /*0e60*/  R2UR UR4, R3 ;  /* 0x00000000030472ca */ /* 0x000fdc00000e0000 */
[----:B------:R-:W3:Y:S01]  /*0e70*/  LDCU UR4, c[0x0][UR4+0x2b4] ;  /* 0x00005680040477ac */ /* 0x000ee20008000800 */
[----:B------:R-:W4:Y:S01]  /*0e80*/  S2UR UR8, SR_CTAID.Y ;  /* 0x00000000000879c3 */ /* 0x000f220000002600 */
[----:B------:R-:W3:Y:S01]  /*0e90*/  LDCU UR21, c[0x0][0xb24] ;  /* 0x00016480ff1577ac */ /* 0x000ee20008000800 */
[----:B------:R-:W-:-:S05]  /*0ea0*/  CS2R.32 R3, SR_CgaSize ;  /* 0x0000000000037805 */ /* 0x000fca0000008a00 */
[----:B------:R-:W-:-:S05]  /*0eb0*/  IMAD R3, R3, -0xa0, RZ ;  /* 0xffffff6003037824 */ /* 0x000fca00078e02ff */
[----:B------:R-:W-:-:S14]  /*0ec0*/  R2UR UR62, R3 ;  /* 0x00000000033e72ca */ /* 0x000fdc00000e0000 */
[----:B------:R-:W4:Y:S01]  /*0ed0*/  LDCU UR62, c[0x0][UR62+0x2a0] ;  /* 0x000054003e3e77ac */ /* 0x000f220008000800 */
[----:B------:R-:W4:Y:S01]  /*0ee0*/  S2UR UR9, SR_CgaCtaId ;  /* 0x00000000000979c3 */ /* 0x000f220000008800 */
[----:B------:R-:W-:-:S05]  /*0ef0*/  CS2R.32 R3, SR_CgaSize ;  /* 0x0000000000037805 */ /* 0x000fca0000008a00 */
[----:B------:R-:W-:-:S05]  /*0f00*/  IMAD R3, R3, -0xa0, RZ ;  /* 0xffffff6003037824 */ /* 0x000fca00078e02ff */
[----:B------:R-:W-:-:S14]  /*0f10*/  R2UR UR59, R3 ;  /* 0x00000000033b72ca */ /* 0x000fdc00000e0000 */
[----:B------:R-:W4:Y:S01]  /*0f20*/  LDCU UR59, c[0x0][UR59+0x2a4] ;  /* 0x000054803b3b77ac */ /* 0x000f220008000800 */
[----:B------:R-:W4:Y:S01]  /*0f30*/  LDCU UR42, c[0x0][0xb24] ;  /* 0x00016480ff2a77ac */ /* 0x000f220008000800 */
[----:B-1----:R-:W-:Y:S01]  /*0f40*/  I2FP.F32.U32 R3, UR7 ;  /* 0x0000000700037c45 */ /* 0x002fe20008201000 */
[----:B------:R-:W1:Y:S01]  /*0f50*/  S2UR UR36, SR_CTAID.Z ;  /* 0x00000000002479c3 */ /* 0x000e620000002700 */
[----:B------:R-:W1:Y:S03]  /*0f60*/  LDCU UR27, c[0x0][0xb30] ;  /* 0x00016600ff1b77ac */ /* 0x000e660008000800 */
[----:B--2---:R-:W-:Y:S01]  /*0f70*/  FMUL R3, R3, UR5 ;  /* 0x0000000503037c20 */ /* 0x004fe20008400000 */
[----:B---3--:R-:W-:Y:S01]  /*0f80*/  UISETP.GE.AND UP2, UPT, UR21, 0x1, UPT ;  /* 0x000000011500788c */ /* 0x008fe2000bf46270 */
[----:B----4-:R-:W-:Y:S01]  /*0f90*/  I2FP.F32.U32 R2, UR8 ;  /* 0x0000000800027c45 */ /* 0x010fe20008201000 */
[----:B------:R-:W-:Y:S01]  /*0fa0*/  UMOV UR16, UR7 ;  /* 0x0000000700107c82 */ /* 0x000fe20008000000 */
[----:B------:R-:W-:-:S02]  /*0fb0*/  UMOV UR20, UR8 ;  /* 0x0000000800147c82 */ /* 0x000fc40008000000 */
[----:B------:R-:W2:Y:S01]  /*0fc0*/  F2I.U32.TRUNC.NTZ R3, R3 ;  /* 0x0000000300037305 */ /* 0x000ea2000020f000 */
[----:B------:R-:W-:Y:S01]  /*0fd0*/  FMUL R2, R2, UR4 ;  /* 0x0000000402027c20 */ /* 0x000fe20008400000 */
[----:B------:R-:W-:-:S06]  /*0fe0*/  USHF.L.U32 UR28, UR9, 0xc, URZ ;  /* 0x0000000c091c7899 */ /* 0x000fcc00080006ff */
[----:B------:R-:W3:Y:S01]  /*0ff0*/  F2I.U32.TRUNC.NTZ R2, R2 ;  /* 0x0000000200027305 */ /* 0x000ee2000020f000 */
[----:B--2---:R-:W-:Y:S02]  /*1000*/  R2UR UR4, R3 ;  /* 0x00000000030472ca */ /* 0x004fe400000e0000 */
[----:B---3--:R-:W-:Y:S02]  /*1010*/  R2UR UR6, R2 ;  /* 0x00000000020672ca */ /* 0x008fe400000e0000 */
[----:B------:R-:W-:-:S09]  /*1020*/  PRMT R2, RZ, 0x7610, R2 ;  /* 0x00007610ff027816 */ /* 0x000fd20000000002 */
[----:B------:R-:W-:-:S04]  /*1030*/  UIADD3 UR5, UPT, UPT, -UR4, URZ, URZ ;  /* 0x000000ff04057290 */ /* 0x000fc8000fffe1ff */
[----:B------:R-:W-:Y:S02]  /*1040*/  UIMAD UR62, UR62, UR5, UR7 ;  /* 0x000000053e3e72a4 */ /* 0x000fe4000f8e0207 */
[----:B------:R-:W-:-:S04]  /*1050*/  UIADD3 UR4, UPT, UPT, -UR6, URZ, URZ ;  /* 0x000000ff06047290 */ /* 0x000fc8000fffe1ff */
[----:B------:R-:W-:Y:S01]  /*1060*/  UIMAD UR59, UR59, UR4, UR8 ;  /* 0x000000043b3b72a4 */ /* 0x000fe2000f8e0208 */
[----:B-1----:R-:W-:Y:S11]  /*1070*/  BRA.U UP4, `(.L_x_17) ;  /* 0x0000000104247547 */ /* 0x002ff6000b800000 */
[----:B------:R-:W-:Y:S02]  /*1080*/  UISETP.NE.AND UP0, UPT, UR59, URZ, UPT ;  /* 0x000000ff3b00728c */ /* 0x000fe4000bf05270 */
[----:B------:R-:W-:Y:S02]  /*1090*/  UISETP.NE.AND UP1, UPT, UR59, 0x1, UPT ;  /* 0x000000013b00788c */ /* 0x000fe4000bf25270 */
[----:B------:R-:W-:Y:S02]  /*10a0*/  UISETP.EQ.OR UP0, UPT, UR62, URZ, !UP0 ;  /* 0x000000ff3e00728c */ /* 0x000fe4000c702670 */
[----:B------:R-:W-:Y:S02]  /*10b0*/  USEL UR4, URZ, 0x2, UP1 ;  /* 0x00000002ff047887 */ /* 0x000fe40008800000 */
[----:B------:R-:W-:Y:S02]  /*10c0*/  USEL UR5, URZ, 0x1, !UP0 ;  /* 0x00000001ff057887 */ /* 0x000fe4000c000000 */
[----:B------:R-:W-:-:S04]  /*10d0*/  UISETP.NE.AND UP0, UPT, UR62, URZ, UPT ;  /* 0x000000ff3e00728c */ /* 0x000fc8000bf05270 */
[----:B------:R-:W-:-:S04]  /*10e0*/  USEL UR4, UR4, 0x2, UP0 ;  /* 0x0000000204047887 */ /* 0x000fc80008000000 */
[----:B------:R-:W-:-:S06]  /*10f0*/  UIADD3 UR4, UPT, UPT, UR5, UR4, URZ ;  /* 0x0000000405047290 */ /* 0x000fcc000fffe0ff */
[----:B------:R-:W-:Y:S02]  /*1100*/  MOV R2, UR4 ;  /* 0x0000000400027c02 */ /* 0x000fe40008000f00 */
.L_x_17:
[----:B------:R-:W-:Y:S05]  /*1110*/  BRA.U !UP2, `(.L_x_18) ;  /* 0x000000010ad47547 */ /* 0x000fea000b800000 */
[----:B------:R-:W1:Y:S01]  /*1120*/  LDCU.128 UR12, c[0x0][0xb10] ;  /* 0x00016200ff0c77ac */ /* 0x000e620008000c00 */
[----:B------:R-:W2:Y:S01]  /*1130*/  LDCU UR6, c[0x0][0x370] ;  /* 0x00006e00ff0677ac */ /* 0x000ea20008000800 */
[----:B------:R-:W3:Y:S01]  /*1140*/  LDCU UR5, c[0x0][0x374] ;  /* 0x00006e80ff0577ac */ /* 0x000ee20008000800 */
[----:B------:R-:W4:Y:S01]  /*1150*/  LDCU UR26, c[0x0][0xb0c] ;  /* 0x00016180ff1a77ac */ /* 0x000f220008000800 */
[----:B------:R-:W4:Y:S01]  /*1160*/  LDCU UR4, c[0x0][0xb20] ;  /* 0x00016400ff0477ac */ /* 0x000f220008000800 */
[----:B------:R-:W4:Y:S01]  /*1170*/  LDCU.64 UR8, c[0x0][0xb28] ;  /* 0x00016500ff0877ac */ /* 0x000f220008000a00 */
[----:B-1----:R-:W-:Y:S02]  /*1180*/  UISETP.NE.AND UP0, UPT, UR14, 0x1, UPT ;  /* 0x000000010e00788c */ /* 0x002fe4000bf05270 */
[----:B---3--:R-:W-:Y:S02]  /*1190*/  UIMAD.WIDE.U32 UR10, UR5, UR15, URZ ;  /* 0x0000000f050a72a5 */ /* 0x008fe4000f8e00ff */
[----:B--2---:R-:W-:-:S02]  /*11a0*/  UIMAD.WIDE.U32 UR22, UR6, UR12, URZ ;  /* 0x0000000c061672a5 */ /* 0x004fc4000f8e00ff */
[----:B----4-:R-:W-:Y:S02]  /*11b0*/  UISETP.NE.AND UP1, UPT, UR26, 0x1, UPT ;  /* 0x000000011a00788c */ /* 0x010fe4000bf25270 */
[----:B------:R-:W-:Y:S01]  /*11c0*/  UISETP.NE.AND UP2, UPT, UR21, 0x1, UPT ;  /* 0x000000011500788c */ /* 0x000fe2000bf45270 */
[----:B------:R-:W-:Y:S02]  /*11d0*/  UMOV UR10, UR11 ;  /* 0x0000000b000a7c82 */ /* 0x000fe40008000000 */
[----:B------:R-:W-:Y:S01]  /*11e0*/  UMOV UR22, UR23 ;  /* 0x0000001700167c82 */ /* 0x000fe20008000000 */
[----:B------:R-:W-:Y:S02]  /*11f0*/  @UP0 USHF.R.U32.HI UR5, URZ, UR4, UR10 ;  /* 0x00000004ff050299 */ /* 0x000fe4000801160a */
[----:B------:R-:W-:Y:S02]  /*1200*/  UIMAD.WIDE.U32 UR24, UR20, UR15, URZ ;  /* 0x0000000f141872a5 */ /* 0x000fe4000f8e00ff */
[----:B------:R-:W-:-:S02]  /*1210*/  UIMAD.WIDE.U32 UR10, UR5, UR8, URZ ;  /* 0x00000008050a72a5 */ /* 0x000fc4000f8e00ff */
[----:B------:R-:W-:Y:S02]  /*1220*/  @UP1 USHF.R.U32.HI UR6, URZ, UR13, UR22 ;  /* 0x0000000dff061299 */ /* 0x000fe40008011616 */
[----:B------:R-:W-:Y:S02]  /*1230*/  UIMAD.WIDE.U32 UR18, UR16, UR12, URZ ;  /* 0x0000000c101272a5 */ /* 0x000fe4000f8e00ff */
[----:B------:R-:W-:Y:S01]  /*1240*/  UIMAD.WIDE.U32 UR22, UR6, UR8, URZ ;  /* 0x00000008061672a5 */ /* 0x000fe2000f8e00ff */
[----:B------:R-:W-:Y:S01]  /*1250*/  UMOV UR24, UR25 ;  /* 0x0000001900187c82 */ /* 0x000fe20008000000 */
[----:B------:R-:W-:Y:S01]  /*1260*/  UMOV UR10, UR11 ;  /* 0x0000000b000a7c82 */ /* 0x000fe20008000000 */
[----:B------:R-:W-:Y:S02]  /*1270*/  USHF.R.U32.HI UR24, URZ, UR4, UR24 ;  /* 0x00000004ff187299 */ /* 0x000fe40008011618 */
[----:B------:R-:W-:Y:S02]  /*1280*/  @UP2 USHF.R.U32.HI UR5, URZ, UR9, UR10 ;  /* 0x00000009ff052299 */ /* 0x000fe4000801160a */
[----:B------:R-:W-:Y:S01]  /*1290*/  UMOV UR7, UR23 ;  /* 0x0000001700077c82 */ /* 0x000fe20008000000 */
[----:B------:R-:W-:Y:S01]  /*12a0*/  UMOV UR18, UR19 ;  /* 0x0000001300127c82 */ /* 0x000fe20008000000 */
[----:B------:R-:W-:-:S02]  /*12b0*/  @UP2 USHF.R.U32.HI UR6, URZ, UR9, UR7 ;  /* 0x00000009ff062299 */ /* 0x000fc40008011607 */
[----:B------:R-:W-:Y:S02]  /*12c0*/  USHF.R.U32.HI UR13, URZ, UR13, UR18 ;  /* 0x0000000dff0d7299 */ /* 0x000fe40008011612 */
[----:B------:R-:W-:Y:S02]  /*12d0*/  USEL UR4, UR20, UR24, !UP0 ;  /* 0x0000001814047287 */ /* 0x000fe4000c000000 */
[----:B------:R-:W-:Y:S02]  /*12e0*/  UIMAD UR7, UR5, UR21, URZ ;  /* 0x00000015050772a4 */ /* 0x000fe4000f8e02ff */
[----:B------:R-:W-:Y:S02]  /*12f0*/  USEL UR5, UR16, UR13, !UP1 ;  /* 0x0000000d10057287 */ /* 0x000fe4000c800000 */
[----:B------:R-:W-:Y:S02]  /*1300*/  UIMAD UR12, UR6, UR21, URZ ;  /* 0x00000015060c72a4 */ /* 0x000fe4000f8e02ff */
[----:B------:R-:W-:-:S02]  /*1310*/  UISETP.GE.AND UP0, UPT, UR4, UR7, UPT ;  /* 0x000000070400728c */ /* 0x000fc4000bf06270 */
[----:B------:R-:W-:Y:S02]  /*1320*/  UIMAD.WIDE.U32 UR10, UR4, UR8, URZ ;  /* 0x00000008040a72a5 */ /* 0x000fe4000f8e00ff */
[----:B------:R-:W-:Y:S02]  /*1330*/  UISETP.GE.OR UP0, UPT, UR5, UR12, UP0 ;  /* 0x0000000c0500728c */ /* 0x000fe40008706670 */
[----:B------:R-:W-:Y:S02]  /*1340*/  UIMAD.WIDE.U32 UR12, UR5, UR8, URZ ;  /* 0x00000008050c72a5 */ /* 0x000fe4000f8e00ff */
[----:B------:R-:W-:Y:S01]  /*1350*/  UIADD3 UR10, UPT, UPT, -UR4, URZ, URZ ;  /* 0x000000ff040a7290 */ /* 0x000fe2000fffe1ff */
[----:B------:R-:W-:Y:S01]  /*1360*/  UMOV UR8, UR11 ;  /* 0x0000000b00087c82 */ /* 0x000fe20008000000 */
[----:B------:R-:W-:Y:S02]  /*1370*/  UIADD3 UR11, UPT, UPT, -UR5, URZ, URZ ;  /* 0x000000ff050b7290 */ /* 0x000fe4000fffe1ff */
[----:B------:R-:W-:-:S03]  /*1380*/  USHF.R.U32.HI UR8, URZ, UR9, UR8 ;  /* 0x00000009ff087299 */ /* 0x000fc60008011608 */
[----:B------:R-:W-:Y:S01]  /*1390*/  @!UP0 UMOV UR7, UR13 ;  /* 0x0000000d00078c82 */ /* 0x000fe20008000000 */
[----:B------:R-:W-:Y:S02]  /*13a0*/  UIMAD UR20, UR14, UR10, UR20 ;  /* 0x0000000a0e1472a4 */ /* 0x000fe4000f8e0214 */
[----:B------:R-:W-:Y:S02]  /*13b0*/  USEL UR8, UR4, UR8, !UP2 ;  /* 0x0000000804087287 */ /* 0x000fe4000d000000 */
[----:B------:R-:W-:Y:S02]  /*13c0*/  @!UP0 USHF.R.U32.HI UR7, URZ, UR9, UR7 ;  /* 0x00000009ff078299 */ /* 0x000fe40008011607 */
[----:B------:R-:W-:Y:S02]  /*13d0*/  UIADD3 UR9, UPT, UPT, -UR8, URZ, URZ ;  /* 0x000000ff08097290 */ /* 0x000fe4000fffe1ff */
[----:B------:R-:W-:Y:S02]  /*13e0*/  @!UP0 USEL UR7, UR5, UR7, !UP2 ;  /* 0x0000000705078287 */ /* 0x000fe4000d000000 */
[----:B------:R-:W-:-:S02]  /*13f0*/  UIMAD UR9, UR21, UR9, UR4 ;  /* 0x00000009150972a4 */ /* 0x000fc4000f8e0204 */
[----:B------:R-:W-:Y:S02]  /*1400*/  @!UP0 UIADD3 UR8, UPT, UPT, UR8, -UR7, URZ ;  /* 0x8000000708088290 */ /* 0x000fe4000fffe0ff */
[----:B------:R-:W-:Y:S02]  /*1410*/  @!UP0 UIMAD UR6, UR9, UR6, UR7 ;  /* 0x00000006090682a4 */ /* 0x000fe4000f8e0207 */
[----:B------:R-:W-:Y:S02]  /*1420*/  @!UP0 UIMAD UR4, UR8, UR21, UR5 ;  /* 0x00000015080482a4 */ /* 0x000fe4000f8e0205 */
[----:B------:R-:W-:Y:S02]  /*1430*/  UIMAD UR16, UR26, UR11, UR16 ;  /* 0x0000000b1a1072a4 */ /* 0x000fe4000f8e0210 */
[----:B------:R-:W-:Y:S01]  /*1440*/  UIMAD UR20, UR4, UR14, UR20 ;  /* 0x0000000e041472a4 */ /* 0x000fe2000f8e0214 */
[----:B------:R-:W-:Y:S02]  /*1450*/  @!UP0 UMOV UR5, UR6 ;  /* 0x0000000600058c82 */ /* 0x000fe40008000000 */
[----:B------:R-:W-:-:S12]  /*1460*/  UIMAD UR16, UR5, UR26, UR16 ;  /* 0x0000001a051072a4 */ /* 0x000fd8000f8e0210 */
.L_x_18:
[----:B------:R-:W-:Y:S02]  /*1470*/  UISETP.NE.AND UP1, UPT, UR27, 0x1, UPT ;  /* 0x000000011b00788c */ /* 0x000fe4000bf25270 */
[----:B------:R-:W-:Y:S02]  /*1480*/  UISETP.NE.AND UP0, UPT, UR17, 0x2, UPT ;  /* 0x000000021100788c */ /* 0x000fe4000bf05270 */
[----:B------:R-:W-:-:S05]  /*1490*/  ULOP3.LUT UR28, UR28, 0x1000, URZ, 0xc0, !UPT ;  /* 0x000010001c1c7892 */ /* 0x000fca000f8ec0ff */
[----:B------:R-:W-:Y:S07]  /*14a0*/  BRA.U UP1, `(.L_x_19) ;  /* 0x0000000101447547 */ /* 0x000fee000b800000 */
[----:B------:R-:W1:Y:S01]  /*14b0*/  LDCU.128 UR8, c[0x0][0xb10] ;  /* 0x00016200ff0877ac */ /* 0x000e620008000c00 */
[----:B------:R-:W2:Y:S01]  /*14c0*/  LDCU UR12, c[0x0][0xb0c] ;  /* 0x00016180ff0c77ac */ /* 0x000ea20008000800 */
[----:B------:R-:W3:Y:S01]  /*14d0*/  LDCU UR13, c[0x0][0xb20] ;  /* 0x00016400ff0d77ac */ /* 0x000ee20008000800 */
[----:B-1----:R-:W-:Y:S02]  /*14e0*/  UIMAD.WIDE.U32 UR6, UR16, UR8, URZ ;  /* 0x00000008100672a5 */ /* 0x002fe4000f8e00ff */
[----:B------:R-:W-:Y:S02]  /*14f0*/  UIMAD.WIDE.U32 UR4, UR20, UR11, URZ ;  /* 0x0000000b140472a5 */ /* 0x000fe4000f8e00ff */
[----:B--2---:R-:W-:Y:S02]  /*1500*/  UISETP.NE.AND UP2, UPT, UR12, 0x1, UPT ;  /* 0x000000010c00788c */ /* 0x004fe4000bf45270 */
[----:B------:R-:W-:Y:S01]  /*1510*/  UISETP.NE.AND UP1, UPT, UR10, 0x1, UPT ;  /* 0x000000010a00788c */ /* 0x000fe2000bf25270 */
[----:B------:R-:W-:-:S02]  /*1520*/  UMOV UR6, UR7 ;  /* 0x0000000700067c82 */ /* 0x000fc40008000000 */
[----:B------:R-:W-:Y:S01]  /*1530*/  UMOV UR4, UR5 ;  /* 0x0000000500047c82 */ /* 0x000fe20008000000 */
[----:B------:R-:W-:Y:S02]  /*1540*/  USHF.R.U32.HI UR6, URZ, UR9, UR6 ;  /* 0x00000009ff067299 */ /* 0x000fe40008011606 */
[----:B---3--:R-:W-:Y:S02]  /*1550*/  USHF.R.U32.HI UR4, URZ, UR13, UR4 ;  /* 0x0000000dff047299 */ /* 0x008fe40008011604 */
[----:B------:R-:W-:Y:S02]  /*1560*/  USEL UR5, UR16, UR6, !UP2 ;  /* 0x0000000610057287 */ /* 0x000fe4000d000000 */
[----:B------:R-:W-:-:S04]  /*1570*/  USEL UR4, UR20, UR4, !UP1 ;  /* 0x0000000414047287 */ /* 0x000fc8000c800000 */
[----:B------:R-:W-:Y:S02]  /*1580*/  UIADD3 UR6, UPT, UPT, UR5, -UR4, URZ ;  /* 0x8000000405067290 */ /* 0x000fe4000fffe0ff */
[----:B------:R-:W-:Y:S02]  /*1590*/  UIADD3 UR4, UPT, UPT, -UR5, UR4, URZ ;  /* 0x0000000405047290 */ /* 0x000fe4000fffe1ff */
[----:B------:R-:W-:Y:S02]  /*15a0*/  UIMAD UR20, UR6, UR10, UR20 ;  /* 0x0000000a061472a4 */ /* 0x000fe4000f8e0214 */
[----:B------:R-:W-:-:S12]  /*15b0*/  UIMAD UR16, UR4, UR12, UR16 ;  /* 0x0000000c041072a4 */ /* 0x000fd8000f8e0210 */
.L_x_19:
[----:B------:R-:W-:Y:S05]  /*15c0*/  BRA.U !UP5, `(.L_x_20) ;  /* 0x000000010d0c7547 */ /* 0x000fea000b800000 */
[----:B------:R-:W-:Y:S01]  /*15d0*/  UCGABAR_WAIT ;  /* 0x0000000000007dc7 */ /* 0x000fe20008000000 */
[----:B------:R-:W-:Y:S01]  /*15e0*/  CCTL.IVALL ;  /* 0x00000000ff00798f */ /* 0x000fe20002000000 */
[----:B------:R-:W-:Y:S05]  /*15f0*/  BRA `(.L_x_21) ;  /* 0x0000000000047947 */ /* 0x000fea0003800000 */
.L_x_20:
[----:B------:R-:W-:Y:S06]  /*1600*/  BAR.SYNC.DEFER_BLOCKING 0x0 ;  /* 0x0000000000007b1d */ /* 0x000fec0000010000 */
.L_x_21:
[----:B------:R-:W-:Y:S05]  /*1610*/  BRA.U UP0, `(.L_x_22) ;  /* 0x0000001100d87547 */ /* 0x000fea000b800000 */
[----:B------:R-:W1:Y:S01]  /*1620*/  LDCU UR6, c[0x0][0x38c] ;  /* 0x00007180ff0677ac */ /* 0x000e620008000800 */
[----:B------:R-:W2:Y:S01]  /*1630*/  S2UR UR8, SR_CgaCtaId ;  /* 0x00000000000879c3 */ /* 0x000ea20000008800 */
[----:B------:R-:W-:Y:S01]  /*1640*/  PLOP3.LUT P1, PT, PT, PT, UP3, 0x80, 0x8 ;  /* 0x000000000008781c */ /* 0x000fe20003f2f038 */
[----:B------:R-:W-:Y:S01]  /*1650*/  IMAD.MOV.U32 R12, RZ, RZ, 0x1 ;  /* 0x00000001ff0c7424 */ /* 0x000fe200078e00ff */
[----:B------:R-:W-:Y:S01]  /*1660*/  UMOV UR7, 0x400 ;  /* 0x0000040000077882 */ /* 0x000fe20000000000 */
[----:B------:R-:W-:Y:S01]  /*1670*/  UISETP.NE.AND UP1, UPT, UR17, URZ, UPT ;  /* 0x000000ff1100728c */ /* 0x000fe2000bf25270 */
[----:B------:R-:W-:Y:S02]  /*1680*/  ISETP.EQ.OR P2, PT, R0, RZ, P3 ;  /* 0x000000ff0000720c */ /* 0x000fe40001f42670 */
[----:B------:R-:W-:Y:S02]  /*1690*/  CS2R R10, SRZ ;  /* 0x00000000000a7805 */ /* 0x000fe4000001ff00 */
[----:B------:R-:W-:Y:S01]  /*16a0*/  PLOP3.LUT P1, PT, P1, PT, PT, 0x8, 0x80 ;  /* 0x000000000080781c */ /* 0x000fe20000f2e170 */
[----:B------:R-:W-:Y:S01]  /*16b0*/  IMAD.MOV.U32 R9, RZ, RZ, RZ ;  /* 0x000000ffff097224 */ /* 0x000fe200078e00ff */
[----:B------:R-:W3:Y:S01]  /*16c0*/  LDCU UR40, c[0x0][0x370] ;  /* 0x00006e00ff2877ac */ /* 0x000ee20008000800 */
[----:B------:R-:W-:Y:S01]  /*16d0*/  IMAD.MOV.U32 R8, RZ, RZ, 0x1 ;  /* 0x00000001ff087424 */ /* 0x000fe200078e00ff */
[----:B------:R-:W4:Y:S01]  /*16e0*/  LDCU.64 UR26, c[0x0][0x348] ;  /* 0x00006900ff1a77ac */ /* 0x000f220008000a00 */
[----:B-1----:R-:W-:-:S02]  /*16f0*/  UIADD3 UR5, UPT, UPT, UR6, 0x7f, URZ ;  /* 0x0000007f06057890 */ /* 0x002fc4000fffe0ff */
[----:B------:R-:W-:Y:S02]  /*1700*/  USHF.R.U32.HI UR45, URZ, 0x7, UR28 ;  /* 0x00000007ff2d7899 */ /* 0x000fe4000801161c */
[----:B------:R-:W-:Y:S02]  /*1710*/  USHF.R.S32.HI UR4, URZ, 0x1f, UR5 ;  /* 0x0000001fff047899 */ /* 0x000fe40008011405 */
[----:B------:R-:W-:Y:S02]  /*1720*/  UIADD3 UR46, UPT, UPT, UR6, 0xfe, URZ ;  /* 0x000000fe062e7890 */ /* 0x000fe4000fffe0ff */
[----:B------:R-:W-:Y:S02]  /*1730*/  ULEA.HI UR4, UR4, UR5, URZ, 0x7 ;  /* 0x0000000504047291 */ /* 0x000fe4000f8f38ff */
[----:B--2---:R-:W-:Y:S02]  /*1740*/  ULEA UR7, UR8, UR7, 0x18 ;  /* 0x0000000708077291 */ /* 0x004fe4000f8ec0ff */
[----:B------:R-:W-:-:S02]  /*1750*/  USHF.R.S32.HI UR43, URZ, 0x7, UR4 ;  /* 0x00000007ff2b7899 */ /* 0x000fc40008011404 */
[----:B------:R-:W-:Y:S02]  /*1760*/  UIADD3 UR4, UPT, UPT, UR6, -0x1, URZ ;  /* 0xffffffff06047890 */ /* 0x000fe4000fffe0ff */
[----:B------:R-:W-:Y:S02]  /*1770*/  UISETP.LT.U32.AND UP0, UPT, UR43, 0x5, UPT ;  /* 0x000000052b00788c */ /* 0x000fe4000bf01070 */
[----:B------:R-:W-:Y:S02]  /*1780*/  UISETP.GE.U32.AND UP2, UPT, UR4, -0xff, UPT ;  /* 0xffffff010400788c */ /* 0x000fe4000bf46070 */
[----:B------:R-:W-:Y:S01]  /*1790*/  USEL UR41, UR43, 0x5, UP0 ;  /* 0x000000052b297887 */ /* 0x000fe20008000000 */
[----:B------:R-:W1:Y:S03]  /*17a0*/  LDCU UR39, c[0x0][0x374] ;  /* 0x00006e80ff2777ac */ /* 0x000e660008000800 */
[----:B------:R-:W-:-:S02]  /*17b0*/  UIADD3 UR21, UPT, UPT, UR41, -0x1, URZ ;  /* 0xffffffff29157890 */ /* 0x000fc4000fffe0ff */
[----:B------:R-:W-:-:S03]  /*17c0*/  USEL UR24, UR38, 0x2, UP1 ;  /* 0x0000000226187887 */ /* 0x000fc60008800000 */
[----:B------:R-:W-:Y:S02]  /*17d0*/  @UP2 UIADD3 UR21, UPT, UPT, UR41, URZ, URZ ;  /* 0x000000ff29152290 */ /* 0x000fe4000fffe0ff */
[----:B------:R-:W-:Y:S02]  /*17e0*/  UIADD3 UR29, UPT, UPT, UR7, 0x4400, UR28 ;  /* 0x00004400071d7890 */ /* 0x000fe4000fffe01c */
[----:B------:R-:W-:Y:S02]  /*17f0*/  UIADD3 UR44, UPT, UPT, UR43, -UR41, URZ ;  /* 0x800000292b2c7290 */ /* 0x000fe4000fffe0ff */
[----:B------:R-:W-:Y:S01]  /*1800*/  UIADD3 UR21, UPT, UPT, UR21, 0x1, URZ ;  /* 0x0000000115157890 */ /* 0x000fe2000fffe0ff */
[----:B---34-:R-:W-:-:S11]  /*1810*/  UMOV UR5, URZ ;  /* 0x000000ff00057c82 */ /* 0x018fd60008000000 */
.L_x_42:
[----:B------:R-:W2:Y:S02]  /*1820*/  S2UR UR4, SR_CgaCtaId ;  /* 0x00000000000479c3 */ /* 0x000ea40000008800 */
[----:B--2---:R-:W-:-:S09]  /*1830*/  UISETP.NE.AND UP0, UPT, UR4, URZ, UPT ;  /* 0x000000ff0400728c */ /* 0x004fd2000bf05270 */
[----:B-1----:R-:W-:Y:S05]  /*1840*/  BRA.U UP0, `(.L_x_23) ;  /* 0x0000000100287547 */ /* 0x002fea000b800000 */
[----:B------:R-:W-:Y:S02]  /*1850*/  LEA R0, R9, UR7, 0x3 ;  /* 0x0000000709007c11 */ /* 0x000fe4000f8e18ff */
[----:B------:R-:W-:-:S04]  /*1860*/  SHF.L.U32 R3, R8, 0x1f, RZ ;  /* 0x0000001f08037819 */ /* 0x000fc800000006ff */
[----:B------:R-:W2:Y:S02]  /*1870*/  SYNCS.PHASECHK.TRANS64.TRYWAIT P0, [R0+URZ+0xf0], R3 ;  /* 0x0000f003000075a7 */ /* 0x000ea400080011ff */
[----:B--2---:R-:W-:Y:S05]  /*1880*/  @!P0 BRA `(.L_x_24) ;  /* 0x0000006000148947 */ /* 0x004fea0003800000 */
.L_x_113:
[----:B------:R3:W-:Y:S01]  /*1890*/  SYNCS.ARRIVE.TRANS64.A1T0 RZ, [R0+URZ+0xe0], RZ ;  /* 0x0000e0ff00ff79a7 */ /* 0x0007e200081000ff */
[----:B------:R-:W-:-:S05]  /*18a0*/  VIADD R9, R9, 0x1 ;  /* 0x0000000109097836 */ /* 0x000fca0000000000 */
[----:B------:R-:W-:-:S04]  /*18b0*/  ISETP.NE.AND P0, PT, R9, 0x2, PT ;  /* 0x000000020900780c */ /* 0x000fc80003f05270 */
[----:B--2---:R-:W-:Y:S02]  /*18c0*/  SEL R3, RZ, 0x1, P0 ;  /* 0x00000001ff037807 */ /* 0x004fe40000000000 */
[----:B------:R-:W-:Y:S02]  /*18d0*/  SEL R9, R9, RZ, P0 ;  /* 0x000000ff09097207 */ /* 0x000fe40000000000 */
[----:B------:R-:W-:-:S07]  /*18e0*/  LOP3.LUT R8, R8, R3, RZ, 0x3c, !PT ;  /* 0x0000000308087212 */ /* 0x000fce00078e3cff */
.L_x_23:
[----:B------:R-:W-:Y:S01]  /*18f0*/  ULEA UR4, UR5, UR7, 0x3 ;  /* 0x0000000705047291 */ /* 0x000fe2000f8e18ff */
[----:B---3--:R-:W-:Y:S01]  /*1900*/  SHF.L.U32 R0, R12, 0x1f, RZ ;  /* 0x0000001f0c007819 */ /* 0x008fe200000006ff */
[----:B------:R-:W-:Y:S02]  /*1910*/  UISETP.GE.U32.AND UP0, UPT, UR46, 0xff, UPT ;  /* 0x000000ff2e00788c */ /* 0x000fe4000bf06070 */
[----:B------:R-:W-:Y:S02]  /*1920*/  USHF.L.U32 UR11, UR20, 0x7, URZ ;  /* 0x00000007140b7899 */ /* 0x000fe400080006ff */
[----:B------:R-:W-:Y:S01]  /*1930*/  ULEA UR35, UR16, UR45, 0x6 ;  /* 0x0000002d10237291 */ /* 0x000fe2000f8e30ff */
[----:B------:R-:W-:Y:S02]  /*1940*/  UMOV UR13, URZ ;  /* 0x000000ff000d7c82 */ /* 0x000fe40008000000 */
[----:B------:R2:W3:Y:S02]  /*1950*/  SYNCS.PHASECHK.TRANS64.TRYWAIT P0, [UR4+0x28], R0 ;  /* 0x00002800ff0075a7 */ /* 0x0004e40008001104 */
[----:B------:R-:W-:Y:S07]  /*1960*/  BRA.U !UP0, `(.L_x_25) ;  /* 0x0000000108bc7547 */ /* 0x000fee000b800000 */
[----:B------:R-:W-:Y:S01]  /*1970*/  UMOV UR6, URZ ;  /* 0x000000ff00067c82 */ /* 0x000fe20008000000 */
[----:B------:R-:W-:-:S05]  /*1980*/  UMOV UR4, UR5 ;  /* 0x0000000500047c82 */ /* 0x000fca0008000000 */
.L_x_31:
[----:B------:R-:W-:Y:S01]  /*1990*/  ULEA UR33, UR4, UR7, 0x3 ;  /* 0x0000000704217291 */ /* 0x000fe2000f8e18ff */
[----:B---3--:R-:W-:Y:S01]  /*19a0*/  @!P3 MOV R2, 0x6000 ;  /* 0x000060000002b802 */ /* 0x008fe20000000f00 */
[----:B-1-3--:R-:W-:Y:S10]  /*19b0*/  @P0 BRA `(.L_x_26) ;  /* 0x00000000000c0947 */ /* 0x00aff40003800000 */
[----:B------:R-:W-:-:S04]  /*19c0*/  SHF.L.U32 R3, R12, 0x1f, RZ ;  /* 0x0000001f0c037819 */ /* 0x000fc800000006ff */
[----:B------:R-:W3:Y:S02]  /*19d0*/  SYNCS.PHASECHK.TRANS64.TRYWAIT P0, [UR33+0x28], R3 ;  /* 0x00002803ff0075a7 */ /* 0x000ee40008001121 */
[----:B---3--:R-:W-:Y:S05]  /*19e0*/  @!P0 BRA `(.L_x_27) ;  /* 0x0000005c00d08947 */ /* 0x008fea0003800000 */
.L_x_26:
[----:B------:R3:W-:Y:S01]  /*19f0*/  @!P3 SYNCS.ARRIVE.TRANS64 RZ, [UR33], R2 ;  /* 0x00000002ffffb9a7 */ /* 0x0007e20008000021 */
[----:B------:R-:W-:-:S04]  /*1a00*/  ULOP3.LUT UR5, UR24, 0x2, URZ, 0xfc, !UPT ;  /* 0x0000000218057892 */ /* 0x000fc8000f8efcff */
[----:B------:R-:W-:-:S09]  /*1a10*/  UISETP.NE.AND UP0, UPT, UR5, 0x2, UPT ;  /* 0x000000020500788c */ /* 0x000fd2000bf05270 */
[----:B------:R-:W-:Y:S05]  /*1a20*/  BRA.U UP0, `(.L_x_28) ;  /* 0x0000000100047547 */ /* 0x000fea000b800000 */
[----:B-1----:R-:W-:Y:S05]  /*1a30*/  BPT.TRAP 0x1 ;  /* 0x000000040000795c */ /* 0x002fea0000300000 */
.L_x_28:
[----:B------:R-:W-:Y:S04]  /*1a40*/  BSSY.RECONVERGENT B0, `(.L_x_29) ;  /* 0x0000003000007945 */ /* 0x000fe80003800200 */
[----:B------:R-:W-:Y:S05]  /*1a50*/  @P2 BRA `(.L_x_30) ;  /* 0x0000000000042947 */ /* 0x000fea0003800000 */
[----:B-1----:R-:W-:Y:S05]  /*1a60*/  BPT.TRAP 0x1 ;  /* 0x000000040000795c */ /* 0x002fea0000300000 */
.L_x_30:
[----:B-1----:R-:W-:Y:S05]  /*1a70*/  BSYNC.RECONVERGENT B0 ;  /* 0x0000000000007941 */ /* 0x002fea0003800200 */
.L_x_29:
[----:B------:R-:W-:Y:S02]  /*1a80*/  UIADD3 UR5, UPT, UPT, UR4, 0x1, URZ ;  /* 0x0000000104057890 */ /* 0x000fe4000fffe0ff */
[----:B------:R-:W-:Y:S02]  /*1a90*/  ULEA UR32, UR4, UR28, 0xd ;  /* 0x0000001c04207291 */ /* 0x000fe4000f8e68ff */
[----:B------:R-:W-:Y:S02]  /*1aa0*/  UISETP.NE.AND UP0, UPT, UR5, 0x5, UPT ;  /* 0x000000050500788c */ /* 0x000fe4000bf05270 */
[----:B------:R-:W-:Y:S02]  /*1ab0*/  UIADD3 UR16, UP1, UPT, UR26, 0x80, URZ ;  /* 0x000000801a107890 */ /* 0x000fe4000ff3e0ff */
[----:B------:R-:W-:Y:S02]  /*1ac0*/  USEL UR9, URZ, 0x1, UP0 ;  /* 0x00000001ff097887 */ /* 0x000fe40008000000 */
[----:B------:R-:W-:-:S02]  /*1ad0*/  USEL UR5, UR5, URZ, UP0 ;  /* 0x000000ff05057287 */ /* 0x000fc40008000000 */
[----:B------:R-:W-:Y:S02]  /*1ae0*/  UIADD3 UR14, UP0, UPT, UR26, 0x180, URZ ;  /* 0x000001801a0e7890 */ /* 0x000fe4000ff1e0ff */
[----:B------:R-:W-:Y:S01]  /*1af0*/  ULEA UR8, UR5, UR7, 0x3 ;  /* 0x0000000705087291 */ /* 0x000fe2000f8e18ff */
[----:B------:R-:W-:Y:S01]  /*1b00*/  LOP3.LUT R12, R12, UR9, RZ, 0x3c, !PT ;  /* 0x000000090c0c7c12 */ /* 0x000fe2000f8e3cff */
[----:B------:R-:W-:Y:S02]  /*1b10*/  USHF.L.U32 UR34, UR6, 0x7, URZ ;  /* 0x0000000706227899 */ /* 0x000fe400080006ff */
[----:B------:R-:W-:Y:S01]  /*1b20*/  UIADD3.X UR17, UPT, UPT, URZ, UR27, URZ, UP1, !UPT ;  /* 0x0000001bff117290 */ /* 0x000fe20008ffe4ff */
[----:B--2---:R-:W-:Y:S01]  /*1b30*/  SHF.L.U32 R0, R12, 0x1f, RZ ;  /* 0x0000001f0c007819 */ /* 0x004fe200000006ff */
[----:B------:R-:W-:Y:S02]  /*1b40*/  UIADD3 UR32, UPT, UPT, UR7, 0x4400, UR32 ;  /* 0x0000440007207890 */ /* 0x000fe4000fffe020 */
[----:B------:R-:W-:Y:S01]  /*1b50*/  UIADD3.X UR15, UPT, UPT, URZ, UR27, URZ, UP0, !UPT ;  /* 0x0000001bff0f7290 */ /* 0x000fe200087fe4ff */
[----:B------:R4:W1:Y:S01]  /*1b60*/  SYNCS.PHASECHK.TRANS64.TRYWAIT P0, [UR8+0x28], R0 ;  /* 0x00002800ff0075a7 */ /* 0x0008620008001108 */
[----:B------:R-:W-:Y:S01]  /*1b70*/  ULEA UR8, UR4, UR7, 0xe ;  /* 0x0000000704087291 */ /* 0x000fe2000f8e70ff */
[----:B------:R-:W-:Y:S01]  /*1b80*/  UMOV UR13, 0x30000 ;  /* 0x00030000000d7882 */ /* 0x000fe20000000000 */
[----:B------:R-:W-:-:S02]  /*1b90*/  UMOV UR18, 0x0 ;  /* 0x0000000000127882 */ /* 0x000fc40000000000 */
[----:B------:R-:W-:Y:S01]  /*1ba0*/  UIADD3 UR8, UPT, UPT, UR8, 0xe400, URZ ;  /* 0x0000e40008087890 */ /* 0x000fe2000fffe0ff */
[----:B------:R-:W-:Y:S01]  /*1bb0*/  UMOV UR19, 0x10000000 ;  /* 0x1000000000137882 */ /* 0x000fe20000000000 */
[----:B------:R-:W-:Y:S01]  /*1bc0*/  UMOV UR12, UR36 ;  /* 0x00000024000c7c82 */ /* 0x000fe20008000000 */
[----:B------:R-:W-:Y:S01]  /*1bd0*/  UMOV UR9, UR33 ;  /* 0x0000002100097c82 */ /* 0x000fe20008000000 */
[----:B------:R-:W-:Y:S01]  /*1be0*/  UMOV UR10, UR34 ;  /* 0x00000022000a7c82 */ /* 0x000fe20008000000 */
[----:B------:R2:W-:Y:S01]  /*1bf0*/  UTMALDG.3D.MULTICAST [UR32], [UR16], UR13, desc[UR18] ;  /* 0x00001220100073b4 */ /* 0x0005e2000801180d */
[----:B------:R-:W-:Y:S01]  /*1c00*/  UIADD3 UR6, UPT, UPT, UR6, 0x1, URZ ;  /* 0x0000000106067890 */ /* 0x000fe2000fffe0ff */
[----:B------:R-:W-:-:S03]  /*1c10*/  UMOV UR4, UR5 ;  /* 0x0000000500047c82 */ /* 0x000fc60008000000 */
[----:B------:R-:W-:Y:S01]  /*1c20*/  UISETP.NE.AND UP0, UPT, UR6, UR21, UPT ;  /* 0x000000150600728c */ /* 0x000fe2000bf05270 */
[----:B------:R4:W-:Y:S01]  /*1c30*/  UTMALDG.3D [UR8], [UR14], desc[UR18] ;  /* 0x000012080e0075b4 */ /* 0x0009e20008011000 */
[----:B--2---:R-:W-:-:S07]  /*1c40*/  UMOV UR13, UR21 ;  /* 0x00000015000d7c82 */ /* 0x004fce0008000000 */
[----:B----4-:R-:W-:Y:S05]  /*1c50*/  BRA.U UP0, `(.L_x_31) ;  /* 0xfffffffd004c7547 */ /* 0x010fea000b83ffff */
.L_x_25:
[----:B------:R-:W-:Y:S01]  /*1c60*/  ULEA UR4, UR5, UR7, 0x3 ;  /* 0x0000000705047291 */ /* 0x000fe2000f8e18ff */
[----:B--2---:R-:W-:Y:S01]  /*1c70*/  SHF.L.U32 R0, R12, 0x1f, RZ ;  /* 0x0000001f0c007819 */ /* 0x004fe200000006ff */
[----:B------:R-:W-:Y:S01]  /*1c80*/  @!P1 SYNCS.ARRIVE.TRANS64.A1T0 RZ, [UR7+0x78], RZ ;  /* 0x000078ffffff99a7 */ /* 0x000fe20008100007 */
[----:B------:R-:W-:-:S06]  /*1c90*/  UISETP.GT.AND UP0, UPT, UR43, UR41, UPT ;  /* 0x000000292b00728c */ /* 0x000fcc000bf04270 */
[----:B-1-3--:R1:W2:Y:S03]  /*1ca0*/  SYNCS.PHASECHK.TRANS64.TRYWAIT P0, [UR4+0x28], R0 ;  /* 0x00002800ff0075a7 */ /* 0x00a2a60008001104 */
[----:B------:R-:W-:Y:S05]  /*1cb0*/  BRA.U !UP0, `(.L_x_32) ;  /* 0x0000000108bc7547 */ /* 0x000fea000b800000 */
[----:B------:R-:W-:Y:S01]  /*1cc0*/  UIADD3 UR25, UPT, UPT, UR44, UR13, URZ ;  /* 0x0000000d2c197290 */ /* 0x000fe2000fffe0ff */
[----:B------:R-:W-:-:S11]  /*1cd0*/  UMOV UR4, UR5 ;  /* 0x0000000500047c82 */ /* 0x000fd60008000000 */
.L_x_38:
[----:B------:R-:W-:Y:S01]  /*1ce0*/  ULEA UR17, UR4, UR7, 0x3 ;  /* 0x0000000704117291 */ /* 0x000fe2000f8e18ff */
[----:B--2---:R-:W-:Y:S01]  /*1cf0*/  @!P3 MOV R2, 0x6000 ;  /* 0x000060000002b802 */ /* 0x004fe20000000f00 */
[----:B--2-4-:R-:W-:Y:S10]  /*1d00*/  @P0 BRA `(.L_x_33) ;  /* 0x00000000000c0947 */ /* 0x014ff40003800000 */
[----:B------:R-:W-:-:S04]  /*1d10*/  SHF.L.U32 R3, R12, 0x1f, RZ ;  /* 0x0000001f0c037819 */ /* 0x000fc800000006ff */
[----:B------:R-:W2:Y:S02]  /*1d20*/  SYNCS.PHASECHK.TRANS64.TRYWAIT P0, [UR17+0x28], R3 ;  /* 0x00002803ff0075a7 */ /* 0x000ea40008001111 */
[----:B--2---:R-:W-:Y:S05]  /*1d30*/  @!P0 BRA `(.L_x_34) ;  /* 0x0000005c00148947 */ /* 0x004fea0003800000 */
.L_x_33:
[----:B------:R2:W-:Y:S01]  /*1d40*/  @!P3 SYNCS.ARRIVE.TRANS64 RZ, [UR17], R2 ;  /* 0x00000002ffffb9a7 */ /* 0x0005e20008000011 */
[----:B------:R-:W-:-:S04]  /*1d50*/  ULOP3.LUT UR5, UR24, 0x2, URZ, 0xfc, !UPT ;  /* 0x0000000218057892 */ /* 0x000fc8000f8efcff */
[----:B------:R-:W-:-:S09]  /*1d60*/  UISETP.NE.AND UP0, UPT, UR5, 0x2, UPT ;  /* 0x000000020500788c */ /* 0x000fd2000bf05270 */
[----:B------:R-:W-:Y:S05]  /*1d70*/  BRA.U UP0, `(.L_x_35) ;  /* 0x0000000100047547 */ /* 0x000fea000b800000 */
[----:B------:R-:W-:Y:S05]  /*1d80*/  BPT.TRAP 0x1 ;  /* 0x000000040000795c */ /* 0x000fea0000300000 */
.L_x_35:
[----:B------:R-:W-:Y:S04]  /*1d90*/  BSSY.RECONVERGENT B0, `(.L_x_36) ;  /* 0x0000003000007945 */ /* 0x000fe80003800200 */
[----:B------:R-:W-:Y:S05]  /*1da0*/  @P2 BRA `(.L_x_37) ;  /* 0x0000000000042947 */ /* 0x000fea0003800000 */
[----:B------:R-:W-:Y:S05]  /*1db0*/  BPT.TRAP 0x1 ;  /* 0x000000040000795c */ /* 0x000fea0000300000 */
.L_x_37:
[----:B------:R-:W-:Y:S05]  /*1dc0*/  BSYNC.RECONVERGENT B0 ;  /* 0x0000000000007941 */ /* 0x000fea0003800200 */
.L_x_36:
[----:B------:R-:W-:Y:S02]  /*1dd0*/  UIADD3 UR5, UPT, UPT, UR4, 0x1, URZ ;  /* 0x0000000104057890 */ /* 0x000fe4000fffe0ff */
[----:B------:R-:W-:Y:S02]  /*1de0*/  UIADD3 UR14, UP1, UPT, UR26, 0x80, URZ ;  /* 0x000000801a0e7890 */ /* 0x000fe4000ff3e0ff */
[----:B------:R-:W-:Y:S02]  /*1df0*/  UISETP.NE.AND UP0, UPT, UR5, 0x5, UPT ;  /* 0x000000050500788c */ /* 0x000fe4000bf05270 */
[----:B------:R-:W-:Y:S02]  /*1e00*/  USHF.L.U32 UR18, UR13, 0x7, URZ ;  /* 0x000000070d127899 */ /* 0x000fe400080006ff */
[----:B------:R-:W-:Y:S02]  /*1e10*/  USEL UR8, URZ, 0x1, UP0 ;  /* 0x00000001ff087887 */ /* 0x000fe40008000000 */
[----:B------:R-:W-:-:S02]  /*1e20*/  USEL UR5, UR5, URZ, UP0 ;  /* 0x000000ff05057287 */ /* 0x000fc40008000000 */
[----:B------:R-:W-:Y:S02]  /*1e30*/  UIADD3 UR22, UP0, UPT, UR26, 0x180, URZ ;  /* 0x000001801a167890 */ /* 0x000fe4000ff1e0ff */
[----:B------:R-:W-:Y:S01]  /*1e40*/  LOP3.LUT R12, R12, UR8, RZ, 0x3c, !PT ;  /* 0x000000080c0c7c12 */ /* 0x000fe2000f8e3cff */
[----:B------:R-:W-:Y:S02]  /*1e50*/  ULEA UR6, UR5, UR7, 0x3 ;  /* 0x0000000705067291 */ /* 0x000fe4000f8e18ff */
[----:B------:R-:W-:Y:S01]  /*1e60*/  ULEA UR8, UR4, UR7, 0xe ;  /* 0x0000000704087291 */ /* 0x000fe2000f8e70ff */
[----:B-1----:R-:W-:Y:S01]  /*1e70*/  SHF.L.U32 R0, R12, 0x1f, RZ ;  /* 0x0000001f0c007819 */ /* 0x002fe200000006ff */
[----:B------:R-:W-:Y:S02]  /*1e80*/  ULEA UR16, UR4, UR29, 0xd ;  /* 0x0000001d04107291 */ /* 0x000fe4000f8e68ff */
[----:B------:R-:W-:Y:S02]  /*1e90*/  UIADD3.X UR15, UPT, UPT, URZ, UR27, URZ, UP1, !UPT ;  /* 0x0000001bff0f7290 */ /* 0x000fe40008ffe4ff */
[----:B------:R-:W-:Y:S01]  /*1ea0*/  UIADD3 UR8, UPT, UPT, UR8, 0xe400, URZ ;  /* 0x0000e40008087890 */ /* 0x000fe2000fffe0ff */
[----:B------:R3:W4:Y:S01]  /*1eb0*/  SYNCS.PHASECHK.TRANS64.TRYWAIT P0, [UR6+0x28], R0 ;  /* 0x00002800ff0075a7 */ /* 0x0007220008001106 */
[----:B------:R-:W-:Y:S01]  /*1ec0*/  UIADD3.X UR23, UPT, UPT, URZ, UR27, URZ, UP0, !UPT ;  /* 0x0000001bff177290 */ /* 0x000fe200087fe4ff */
[----:B------:R-:W-:Y:S01]  /*1ed0*/  UMOV UR6, 0x30000 ;  /* 0x0003000000067882 */ /* 0x000fe20000000000 */
[----:B------:R-:W-:Y:S01]  /*1ee0*/  UMOV UR30, 0x0 ;  /* 0x00000000001e7882 */ /* 0x000fe20000000000 */
[----:B------:R-:W-:Y:S01]  /*1ef0*/  UMOV UR31, 0x10000000 ;  /* 0x10000000001f7882 */ /* 0x000fe20000000000 */
[----:B------:R-:W-:Y:S01]  /*1f00*/  UMOV UR19, UR35 ;  /* 0x0000002300137c82 */ /* 0x000fe20008000000 */
[----:B------:R-:W-:Y:S01]  /*1f10*/  UMOV UR20, UR36 ;  /* 0x0000002400147c82 */ /* 0x000fe20008000000 */
[----:B------:R-:W-:Y:S01]  /*1f20*/  UMOV UR12, UR36 ;  /* 0x00000024000c7c82 */ /* 0x000fe20008000000 */
[----:B------:R-:W-:Y:S01]  /*1f30*/  UMOV UR9, UR17 ;  /* 0x0000001100097c82 */ /* 0x000fe20008000000 */
[----:B------:R-:W-:Y:S01]  /*1f40*/  UMOV UR10, UR18 ;  /* 0x00000012000a7c82 */ /* 0x000fe20008000000 */
[----:B------:R3:W-:Y:S01]  /*1f50*/  UTMALDG.3D.MULTICAST [UR16], [UR14], UR6, desc[UR30] ;  /* 0x00001e100e0073b4 */ /* 0x0007e20008011806 */
[----:B------:R-:W-:Y:S01]  /*1f60*/  UIADD3 UR13, UPT, UPT, UR13, 0x1, URZ ;  /* 0x000000010d0d7890 */ /* 0x000fe2000fffe0ff */
[----:B------:R-:W-:-:S03]  /*1f70*/  UMOV UR4, UR5 ;  /* 0x0000000500047c82 */ /* 0x000fc60008000000 */
[----:B------:R-:W-:Y:S01]  /*1f80*/  UISETP.NE.AND UP0, UPT, UR13, UR25, UPT ;  /* 0x000000190d00728c */ /* 0x000fe2000bf05270 */
[----:B------:R3:W-:Y:S08]  /*1f90*/  UTMALDG.3D [UR8], [UR22], desc[UR30] ;  /* 0x00001e08160075b4 */ /* 0x0007f00008011000 */
[----:B---3--:R-:W-:Y:S05]  /*1fa0*/  BRA.U UP0, `(.L_x_38) ;  /* 0xfffffffd004c7547 */ /* 0x008fea000b83ffff */
.L_x_32:
[C---:B------:R-:W-:Y:S01]  /*1fb0*/  LEA R3, R11.reuse, UR7, 0x3 ;  /* 0x000000070b037c11 */ /* 0x040fe2000f8e18ff */
[----:B------:R-:W-:Y:S01]  /*1fc0*/  NOP ;  /* 0x0000000000007918 */ /* 0x000fe20000000000 */
[----:B-1----:R-:W-:Y:S02]  /*1fd0*/  SHF.L.U32 R0, R10, 0x1f, RZ ;  /* 0x0000001f0a007819 */ /* 0x002fe400000006ff */
[----:B------:R-:W-:Y:S02]  /*1fe0*/  LEA R5, R11, UR7, 0x4 ;  /* 0x000000070b057c11 */ /* 0x000fe4000f8e20ff */
[----:B--2-4-:R-:W1:Y:S02]  /*1ff0*/  SYNCS.PHASECHK.TRANS64.TRYWAIT P0, [R3+URZ+0x80], R0 ;  /* 0x00008000030075a7 */ /* 0x014e6400080011ff */
[----:B-1----:R-:W-:Y:S05]  /*2000*/  @!P0 BRA `(.L_x_39) ;  /* 0x0000005800788947 */ /* 0x002fea0003800000 */
.L_x_116:
[----:B------:R-:W2:Y:S01]  /*2010*/  LDS.128 R4, [R5+0x110] ;  /* 0x0001100005047984 */ /* 0x000ea20000000c00 */
[----:B------:R-:W-:Y:S01]  /*2020*/  UISETP.GE.AND UP0, UPT, UR42, 0x1, UPT ;  /* 0x000000012a00788c */ /* 0x000fe2000bf06270 */
[----:B------:R-:W-:Y:S01]  /*2030*/  @!PT LDS RZ, [RZ] ;  /* 0x00000000fffff984 */ /* 0x000fe20000000800 */
[----:B------:R-:W-:Y:S01]  /*2040*/  @!PT LDS RZ, [RZ] ;  /* 0x00000000fffff984 */ /* 0x000fe20000000800 */
[----:B------:R-:W-:Y:S01]  /*2050*/  @!PT LDS RZ, [RZ] ;  /* 0x00000000fffff984 */ /* 0x000fe20000000800 */
[----:B------:R-:W-:Y:S01]  /*2060*/  @!PT LDS RZ, [RZ] ;  /* 0x00000000fffff984 */ /* 0x000fe20000000800 */
[----:B------:R3:W-:Y:S06]  /*2070*/  MEMBAR.ALL.CTA ;  /* 0x0000000000007992 */ /* 0x0007ec0000008000 */
[----:B---3--:R-:W3:Y:S01]  /*2080*/  FENCE.VIEW.ASYNC.S ;  /* 0x00000000000073c6 */ /* 0x008ee20000000000 */
[----:B--2---:R-:W-:-:S13]  /*2090*/  LOP3.LUT P0, RZ, R6, 0x1, RZ, 0xc0, !PT ;  /* 0x0000000106ff7812 */ /* 0x004fda000780c0ff */
[----:B---3--:R-:W-:Y:S01]  /*20a0*/  VOTEU.ANY UP1, P0 ;  /* 0x0000000000ff7886 */ /* 0x008fe20000020100 */
[----:B------:R-:W-:-:S13]  /*20b0*/  PLOP3.LUT P0, PT, PT, PT, UP1, 0x80, 0x8 ;  /* 0x000000000008781c */ /* 0x000fda0003f0f018 */
[----:B-1----:R-:W-:Y:S02]  /*20c0*/  @P0 LOP3.LUT R0, R5, 0xffff, RZ, 0xc0, !PT ;  /* 0x0000ffff05000812 */ /* 0x002fe400078ec0ff */
[----:B------:R-:W-:Y:S02]  /*20d0*/  @P0 MOV R2, R4 ;  /* 0x0000000400020202 */ /* 0x000fe40000000f00 */
[----:B------:R-:W-:Y:S01]  /*20e0*/  @P0 R2UR UR6, R0 ;  /* 0x00000000000602ca */ /* 0x000fe200000e0000 */
[----:B------:R-:W-:Y:S01]  /*20f0*/  VIADD R0, R3, 0x90 ;  /* 0x0000009003007836 */ /* 0x000fe20000000000 */
[----:B------:R-:W-:Y:S02]  /*2100*/  @P0 SHF.R.U32.HI R4, RZ, 0x10, R5 ;  /* 0x00000010ff040819 */ /* 0x000fe40000011605 */
[----:B------:R-:W-:Y:S02]  /*2110*/  @P0 R2UR UR8, R2 ;  /* 0x00000000020802ca */ /* 0x000fe400000e0000 */
[----:B------:R-:W-:-:S02]  /*2120*/  PRMT R0, RZ, 0x654, R0 ;  /* 0x00000654ff007816 */ /* 0x000fc40000000000 */
[----:B------:R-:W-:Y:S02]  /*2130*/  @P0 R2UR UR4, R4 ;  /* 0x00000000040402ca */ /* 0x000fe400000e0000 */
[----:B------:R1:W-:Y:S03]  /*2140*/  SYNCS.ARRIVE.TRANS64.RED.A1T0 RZ, [R0+URZ], RZ ;  /* 0x000000ff00ff79a7 */ /* 0x0003e600081004ff */
[----:B------:R-:W-:-:S04]  /*2150*/  @UP1 UMOV UR37, UR6 ;  /* 0x0000000600251c82 */ /* 0x000fc80008000000 */
[----:B------:R-:W-:-:S04]  /*2160*/  @UP1 UMOV UR38, UR8 ;  /* 0x0000000800261c82 */ /* 0x000fc80008000000 */
[----:B------:R-:W-:Y:S01]  /*2170*/  @UP1 UMOV UR36, UR4 ;  /* 0x0000000400241c82 */ /* 0x000fe20008000000 */
[----:B------:R-:W-:Y:S05]  /*2180*/  BRA.U !UP0, `(.L_x_40) ;  /* 0x0000000108d47547 */ /* 0x000fea000b800000 */
[----:B------:R-:W2:Y:S01]  /*2190*/  LDCU.128 UR12, c[0x0][0xb10] ;  /* 0x00016200ff0c77ac */ /* 0x000ea20008000c00 */
[----:B------:R-:W3:Y:S01]  /*21a0*/  LDCU UR25, c[0x0][0xb20] ;  /* 0x00016400ff1977ac */ /* 0x000ee20008000800 */
[----:B------:R-:W4:Y:S01]  /*21b0*/  LDCU UR20, c[0x0][0xb0c] ;  /* 0x00016180ff1477ac */ /* 0x000f220008000800 */
[----:B------:R-:W1:Y:S01]  /*21c0*/  LDCU.64 UR10, c[0x0][0xb28] ;  /* 0x00016500ff0a77ac */ /* 0x000e620008000a00 */
[----:B------:R-:W-:Y:S02]  /*21d0*/  UISETP.NE.AND UP3, UPT, UR42, 0x1, UPT ;  /* 0x000000012a00788c */ /* 0x000fe4000bf65270 */
[----:B--2---:R-:W-:Y:S02]  /*21e0*/  UIMAD.WIDE.U32 UR16, UR39, UR15, URZ ;  /* 0x0000000f271072a5 */ /* 0x004fe4000f8e00ff */
[----:B------:R-:W-:Y:S02]  /*21f0*/  UIMAD.WIDE.U32 UR8, UR40, UR12, URZ ;  /* 0x0000000c280872a5 */ /* 0x000fe4000f8e00ff */
[----:B------:R-:W-:-:S02]  /*2200*/  UISETP.NE.AND UP0, UPT, UR14, 0x1, UPT ;  /* 0x000000010e00788c */ /* 0x000fc4000bf05270 */
[----:B------:R-:W-:Y:S01]  /*2210*/  UIMAD.WIDE.U32 UR22, UR37, UR15, URZ ;  /* 0x0000000f251672a5 */ /* 0x000fe2000f8e00ff */
[----:B------:R-:W-:Y:S02]  /*2220*/  UMOV UR16, UR17 ;  /* 0x0000001100107c82 */ /* 0x000fe40008000000 */
[----:B------:R-:W-:Y:S01]  /*2230*/  UMOV UR8, UR9 ;  /* 0x0000000900087c82 */ /* 0x000fe20008000000 */
[----:B---3--:R-:W-:Y:S02]  /*2240*/  USHF.R.U32.HI UR16, URZ, UR25, UR16 ;  /* 0x00000019ff107299 */ /* 0x008fe40008011610 */
[----:B----4-:R-:W-:Y:S02]  /*2250*/  UISETP.NE.AND UP2, UPT, UR20, 0x1, UPT ;  /* 0x000000011400788c */ /* 0x010fe4000bf45270 */
[----:B------:R-:W-:Y:S02]  /*2260*/  USHF.R.U32.HI UR8, URZ, UR13, UR8 ;  /* 0x0000000dff087299 */ /* 0x000fe40008011608 */
[----:B------:R-:W-:-:S02]  /*2270*/  USEL UR6, UR39, UR16, !UP0 ;  /* 0x0000001027067287 */ /* 0x000fc4000c000000 */
[----:B------:R-:W-:Y:S02]  /*2280*/  USEL UR8, UR40, UR8, !UP2 ;  /* 0x0000000828087287 */ /* 0x000fe4000d000000 */
[----:B-1----:R-:W-:Y:S01]  /*2290*/  UIMAD.WIDE.U32 UR16, UR6, UR10, URZ ;  /* 0x0000000a061072a5 */ /* 0x002fe2000f8e00ff */
[----:B------:R-:W-:Y:S01]  /*22a0*/  UMOV UR4, UR23 ;  /* 0x0000001700047c82 */ /* 0x000fe20008000000 */
[----:B------:R-:W-:Y:S02]  /*22b0*/  UIMAD.WIDE.U32 UR18, UR38, UR12, URZ ;  /* 0x0000000c261272a5 */ /* 0x000fe4000f8e00ff */
[----:B------:R-:W-:-:S03]  /*22c0*/  UIMAD.WIDE.U32 UR22, UR8, UR10, URZ ;  /* 0x0000000a081672a5 */ /* 0x000fc6000f8e00ff */
[----:B------:R-:W-:Y:S01]  /*22d0*/  UMOV UR16, UR17 ;  /* 0x0000001100107c82 */ /* 0x000fe20008000000 */
[----:B------:R-:W-:Y:S02]  /*22e0*/  USHF.R.U32.HI UR4, URZ, UR25, UR4 ;  /* 0x00000019ff047299 */ /* 0x000fe40008011604 */
[----:B------:R-:W-:Y:S01]  /*22f0*/  @UP3 USHF.R.U32.HI UR6, URZ, UR11, UR16 ;  /* 0x0000000bff063299 */ /* 0x000fe20008011610 */
[----:B------:R-:W-:Y:S01]  /*2300*/  UMOV UR18, UR19 ;  /* 0x0000001300127c82 */ /* 0x000fe20008000000 */
[----:B------:R-:W-:Y:S01]  /*2310*/  UMOV UR22, UR23 ;  /* 0x0000001700167c82 */ /* 0x000fe20008000000 */
[----:B------:R-:W-:Y:S02]  /*2320*/  USHF.R.U32.HI UR13, URZ, UR13, UR18 ;  /* 0x0000000dff0d7299 */ /* 0x000fe40008011612 */
[----:B------:R-:W-:Y:S02]  /*2330*/  USEL UR4, UR37, UR4, !UP0 ;  /* 0x0000000425047287 */ /* 0x000fe4000c000000 */
[----:B------:R-:W-:-:S02]  /*2340*/  @UP3 USHF.R.U32.HI UR8, URZ, UR11, UR22 ;  /* 0x0000000bff083299 */ /* 0x000fc40008011616 */
[----:B------:R-:W-:Y:S02]  /*2350*/  UIMAD UR9, UR42, UR6, URZ ;  /* 0x000000062a0972a4 */ /* 0x000fe4000f8e02ff */
[----:B------:R-:W-:Y:S02]  /*2360*/  USEL UR6, UR38, UR13, !UP2 ;  /* 0x0000000d26067287 */ /* 0x000fe4000d000000 */
[----:B------:R-:W-:Y:S02]  /*2370*/  UIMAD UR12, UR42, UR8, URZ ;  /* 0x000000082a0c72a4 */ /* 0x000fe4000f8e02ff */
[----:B------:R-:W-:Y:S02]  /*2380*/  UISETP.GE.AND UP0, UPT, UR4, UR9, UPT ;  /* 0x000000090400728c */ /* 0x000fe4000bf06270 */
[----:B------:R-:W-:Y:S02]  /*2390*/  UIMAD.WIDE.U32 UR16, UR4, UR10, URZ ;  /* 0x0000000a041072a5 */ /* 0x000fe4000f8e00ff */
[----:B------:R-:W-:-:S02]  /*23a0*/  UISETP.GE.OR UP0, UPT, UR6, UR12, UP0 ;  /* 0x0000000c0600728c */ /* 0x000fc40008706670 */
        /* <DEDUP_REMOVED lines=19> */
.L_x_40:
[----:B------:R-:W2:Y:S02]  /*24e0*/  LDCU UR4, c[0x0][0xb30] ;  /* 0x00016600ff0477ac */ /* 0x000ea40008000800 */
[----:B--2---:R-:W-:-:S09]  /*24f0*/  UISETP.NE.AND UP0, UPT, UR4, 0x1, UPT ;  /* 0x000000010400788c */ /* 0x004fd2000bf05270 */
[----:B------:R-:W-:Y:S05]  /*2500*/  BRA.U UP0, `(.L_x_41) ;  /* 0x0000000100447547 */ /* 0x000fea000b800000 */
[----:B------:R-:W2:Y:S01]  /*2510*/  LDCU.128 UR12, c[0x0][0xb10] ;  /* 0x00016200ff0c77ac */ /* 0x000ea20008000c00 */
[----:B------:R-:W3:Y:S01]  /*2520*/  LDCU UR16, c[0x0][0xb0c] ;  /* 0x00016180ff1077ac */ /* 0x000ee20008000800 */
[----:B------:R-:W4:Y:S01]  /*2530*/  LDCU UR17, c[0x0][0xb20] ;  /* 0x00016400ff1177ac */ /* 0x000f220008000800 */
[----:B--2---:R-:W-:Y:S02]  /*2540*/  UIMAD.WIDE.U32 UR10, UR38, UR12, URZ ;  /* 0x0000000c260a72a5 */ /* 0x004fe4000f8e00ff */
[----:B------:R-:W-:Y:S02]  /*2550*/  UIMAD.WIDE.U32 UR8, UR37, UR15, URZ ;  /* 0x0000000f250872a5 */ /* 0x000fe4000f8e00ff */
[----:B---3--:R-:W-:Y:S02]  /*2560*/  UISETP.NE.AND UP2, UPT, UR16, 0x1, UPT ;  /* 0x000000011000788c */ /* 0x008fe4000bf45270 */
[----:B------:R-:W-:Y:S01]  /*2570*/  UISETP.NE.AND UP0, UPT, UR14, 0x1, UPT ;  /* 0x000000010e00788c */ /* 0x000fe2000bf05270 */
[----:B------:R-:W-:-:S02]  /*2580*/  UMOV UR6, UR11 ;  /* 0x0000000b00067c82 */ /* 0x000fc40008000000 */
[----:B------:R-:W-:Y:S01]  /*2590*/  UMOV UR4, UR9 ;  /* 0x0000000900047c82 */ /* 0x000fe20008000000 */
[----:B------:R-:W-:Y:S02]  /*25a0*/  USHF.R.U32.HI UR6, URZ, UR13, UR6 ;  /* 0x0000000dff067299 */ /* 0x000fe40008011606 */
[----:B----4-:R-:W-:Y:S02]  /*25b0*/  USHF.R.U32.HI UR4, URZ, UR17, UR4 ;  /* 0x00000011ff047299 */ /* 0x010fe40008011604 */
[----:B------:R-:W-:Y:S02]  /*25c0*/  USEL UR6, UR38, UR6, !UP2 ;  /* 0x0000000626067287 */ /* 0x000fe4000d000000 */
[----:B------:R-:W-:-:S04]  /*25d0*/  USEL UR4, UR37, UR4, !UP0 ;  /* 0x0000000425047287 */ /* 0x000fc8000c000000 */
[----:B------:R-:W-:Y:S02]  /*25e0*/  UIADD3 UR8, UPT, UPT, UR6, -UR4, URZ ;  /* 0x8000000406087290 */ /* 0x000fe4000fffe0ff */
[----:B------:R-:W-:Y:S02]  /*25f0*/  UIADD3 UR4, UPT, UPT, -UR6, UR4, URZ ;  /* 0x0000000406047290 */ /* 0x000fe4000fffe1ff */
[----:B------:R-:W-:Y:S02]  /*2600*/  UIMAD UR37, UR8, UR14, UR37 ;  /* 0x0000000e082572a4 */ /* 0x000fe4000f8e0225 */
[----:B------:R-:W-:-:S12]  /*2610*/  UIMAD UR38, UR4, UR16, UR38 ;  /* 0x00000010042672a4 */ /* 0x000fd8000f8e0226 */
.L_x_41:
[----:B------:R-:W-:Y:S01]  /*2620*/  VIADD R11, R11, 0x1 ;  /* 0x000000010b0b7836 */ /* 0x000fe20000000000 */
[----:B------:R-:W-:Y:S01]  /*2630*/  PLOP3.LUT P1, PT, PT, PT, PT, 0x80, 0x8 ;  /* 0x000000000008781c */ /* 0x000fe20003f2f070 */
[----:B------:R-:W-:Y:S02]  /*2640*/  UIADD3 UR16, UPT, UPT, UR38, UR62, URZ ;  /* 0x0000003e26107290 */ /* 0x000fe4000fffe0ff */
[----:B------:R-:W-:Y:S01]  /*2650*/  UIADD3 UR20, UPT, UPT, UR37, UR59, URZ ;  /* 0x0000003b25147290 */ /* 0x000fe2000fffe0ff */
[----:B------:R-:W-:-:S04]  /*2660*/  ISETP.NE.AND P0, PT, R11, 0x2, PT ;  /* 0x000000020b00780c */ /* 0x000fc80003f05270 */
[----:B------:R-:W-:Y:S02]  /*2670*/  SEL R3, RZ, 0x1, P0 ;  /* 0x00000001ff037807 */ /* 0x000fe40000000000 */
[----:B------:R-:W-:Y:S02]  /*2680*/  SEL R11, R11, RZ, P0 ;  /* 0x000000ff0b0b7207 */ /* 0x000fe40000000000 */
[----:B------:R-:W-:Y:S01]  /*2690*/  LOP3.LUT R10, R10, R3, RZ, 0x3c, !PT ;  /* 0x000000030a0a7212 */ /* 0x000fe200078e3cff */
[----:B------:R-:W-:Y:S06]  /*26a0*/  BRA.U UP1, `(.L_x_42) ;  /* 0xfffffff1015c7547 */ /* 0x000fec000b83ffff */
[----:B------:R-:W-:Y:S01]  /*26b0*/  UIADD3 UR7, UPT, UPT, UR7, 0x28, URZ ;  /* 0x0000002807077890 */ /* 0x000fe2000fffe0ff */
[----:B------:R-:W-:-:S03]  /*26c0*/  SHF.L.U32 R3, R12, 0x1f, RZ ;  /* 0x0000001f0c037819 */ /* 0x000fc600000006ff */
[----:B------:R-:W-:-:S09]  /*26d0*/  ULEA UR4, UR5, UR7, 0x3 ;  /* 0x0000000705047291 */ /* 0x000fd2000f8e18ff */
[----:B------:R-:W2:Y:S02]  /*26e0*/  SYNCS.PHASECHK.TRANS64.TRYWAIT P0, [UR4], R3 ;  /* 0x00000003ff0075a7 */ /* 0x000ea40008001104 */
[----:B--2---:R-:W-:Y:S05]  /*26f0*/  @!P0 BRA `(.L_x_43) ;  /* 0x0000005000d08947 */ /* 0x004fea0003800000 */
.L_x_118:
[----:B------:R-:W-:-:S04]  /*2700*/  UIADD3 UR4, UPT, UPT, UR5, 0x1, URZ ;  /* 0x0000000105047890 */ /* 0x000fc8000fffe0ff */
[----:B------:R-:W-:-:S04]  /*2710*/  UISETP.NE.AND UP0, UPT, UR4, 0x5, UPT ;  /* 0x000000050400788c */ /* 0x000fc8000bf05270 */
[----:B------:R-:W-:Y:S02]  /*2720*/  USEL UR6, URZ, 0x1, UP0 ;  /* 0x00000001ff067887 */ /* 0x000fe40008000000 */
[----:B------:R-:W-:-:S04]  /*2730*/  USEL UR4, UR4, URZ, UP0 ;  /* 0x000000ff04047287 */ /* 0x000fc80008000000 */
[----:B------:R-:W-:Y:S01]  /*2740*/  ULEA UR5, UR4, UR7, 0x3 ;  /* 0x0000000704057291 */ /* 0x000fe2000f8e18ff */
[----:B------:R-:W-:-:S04]  /*2750*/  LOP3.LUT R2, R12, UR6, RZ, 0x3c, !PT ;  /* 0x000000060c027c12 */ /* 0x000fc8000f8e3cff */
[----:B-1----:R-:W-:-:S04]  /*2760*/  SHF.L.U32 R3, R2, 0x1f, RZ ;  /* 0x0000001f02037819 */ /* 0x002fc800000006ff */
[----:B------:R-:W1:Y:S02]  /*2770*/  SYNCS.PHASECHK.TRANS64.TRYWAIT P0, [UR5], R3 ;  /* 0x00000003ff0075a7 */ /* 0x000e640008001105 */
[----:B-1----:R-:W-:Y:S05]  /*2780*/  @!P0 BRA `(.L_x_44) ;  /* 0x0000005000c48947 */ /* 0x002fea0003800000 */
.L_x_120:
        /* <DEDUP_REMOVED lines=9> */
.L_x_122:
        /* <DEDUP_REMOVED lines=9> */
.L_x_124:
[----:B------:R-:W-:-:S04]  /*28b0*/  UIADD3 UR4, UPT, UPT, UR4, 0x1, URZ ;  /* 0x0000000104047890 */ /* 0x000fc8000fffe0ff */
[----:B------:R-:W-:-:S04]  /*28c0*/  UISETP.NE.AND UP0, UPT, UR4, 0x5, UPT ;  /* 0x000000050400788c */ /* 0x000fc8000bf05270 */
[----:B------:R-:W-:Y:S02]  /*28d0*/  USEL UR5, URZ, 0x1, UP0 ;  /* 0x00000001ff057887 */ /* 0x000fe40008000000 */
[----:B------:R-:W-:-:S04]  /*28e0*/  USEL UR4, UR4, URZ, UP0 ;  /* 0x000000ff04047287 */ /* 0x000fc80008000000 */
[----:B------:R-:W-:Y:S01]  /*28f0*/  ULEA UR4, UR4, UR7, 0x3 ;  /* 0x0000000704047291 */ /* 0x000fe2000f8e18ff */
[----:B-1----:R-:W-:-:S04]  /*2900*/  LOP3.LUT R3, R2, UR5, RZ, 0x3c, !PT ;  /* 0x0000000502037c12 */ /* 0x002fc8000f8e3cff */
[----:B------:R-:W-:Y:S01]  /*2910*/  SHF.L.U32 R3, R3, 0x1f, RZ ;  /* 0x0000001f03037819 */ /* 0x000fe200000006ff */
[----:B------:R-:W-:-:S07]  /*2920*/  IMAD.U32 R0, RZ, RZ, UR4 ;  /* 0x00000004ff007e24 */ /* 0x000fce000f8e00ff */
.L_x_47:
[----:B-1----:R1:W2:Y:S02]  /*2930*/  SYNCS.PHASECHK.TRANS64.TRYWAIT P0, [R0+URZ], R3 ;  /* 0x00000003000075a7 */ /* 0x0022a400080011ff */
[----:B--2---:R-:W-:Y:S05]  /*2940*/  @!P0 NANOSLEEP.SYNCS 0x989680 ;  /* 0x009896800000895d */ /* 0x004fea0003900000 */
[----:B------:R-:W2:Y:S02]  /*2950*/  @!P0 SYNCS.PHASECHK.TRANS64 P0, [R0+URZ], R3 ;  /* 0x00000003000085a7 */ /* 0x000ea400080010ff */
[----:B--2---:R-:W-:Y:S05]  /*2960*/  @P0 EXIT ;  /* 0x000000000000094d */ /* 0x004fea0003800000 */
[----:B------:R-:W-:Y:S05]  /*2970*/  BRA `(.L_x_47) ;  /* 0xfffffffc00ec7947 */ /* 0x000fea000383ffff */
.L_x_22:
[----:B------:R-:W1:Y:S02]  /*2980*/  S2UR UR4, SR_CgaCtaId ;  /* 0x00000000000479c3 */ /* 0x000e640000008800 */
[----:B-1----:R-:W-:-:S04]  /*2990*/  UISETP.NE.AND UP0, UPT, UR4, URZ, UPT ;  /* 0x000000ff0400728c */ /* 0x002fc8000bf05270 */
[----:B------:R-:W-:-:S09]  /*29a0*/  UISETP.NE.OR UP0, UPT, UR17, 0x1, UP0 ;  /* 0x000000011100788c */ /* 0x000fd20008705670 */
[----:B------:R-:W-:Y:S05]  /*29b0*/  BRA.U UP0, `(.L_x_48) ;  /* 0x00000005004c7547 */ /* 0x000fea000b800000 */
[----:B------:R-:W1:Y:S01]  /*29c0*/  S2UR UR5, SR_CgaCtaId ;  /* 0x00000000000579c3 */ /* 0x000e620000008800 */
[----:B------:R-:W-:Y:S01]  /*29d0*/  UMOV UR4, 0x400 ;  /* 0x0000040000047882 */ /* 0x000fe20000000000 */
[----:B------:R-:W-:Y:S01]  /*29e0*/  ISETP.GE.U32.AND P2, PT, R0, 0x2, PT ;  /* 0x000000020000780c */ /* 0x000fe20003f46070 */
[----:B------:R-:W-:Y:S01]  /*29f0*/  IMAD.MOV.U32 R12, RZ, RZ, 0x1 ;  /* 0x00000001ff0c7424 */ /* 0x000fe200078e00ff */
[----:B------:R-:W-:Y:S02]  /*2a00*/  CS2R R10, SRZ ;  /* 0x00000000000a7805 */ /* 0x000fe4000001ff00 */
[----:B------:R-:W-:Y:S01]  /*2a10*/  CS2R R8, SRZ ;  /* 0x0000000000087805 */ /* 0x000fe2000001ff00 */
[----:B-1----:R-:W-:-:S03]  /*2a20*/  ULEA UR6, UR5, UR4, 0x18 ;  /* 0x0000000405067291 */ /* 0x002fc6000f8ec0ff */
[----:B------:R-:W-:-:S09]  /*2a30*/  UMOV UR5, URZ ;  /* 0x000000ff00057c82 */ /* 0x000fd20008000000 */
.L_x_52:
[----:B------:R-:W-:Y:S02]  /*2a40*/  LEA R2, R8, UR6, 0x3 ;  /* 0x0000000608027c11 */ /* 0x000fe4000f8e18ff */
[----:B------:R-:W-:-:S03]  /*2a50*/  SHF.L.U32 R5, R9, 0x1f, RZ ;  /* 0x0000001f09057819 */ /* 0x000fc600000006ff */
[----:B------:R-:W-:Y:S01]  /*2a60*/  VIADD R4, R2, 0xf0 ;  /* 0x000000f002047836 */ /* 0x000fe20000000000 */
[----:B------:R-:W1:Y:S02]  /*2a70*/  SYNCS.PHASECHK.TRANS64.TRYWAIT P0, [R2+URZ+0xe0], R5 ;  /* 0x0000e005020075a7 */ /* 0x000e6400080011ff */
[----:B-1----:R-:W-:Y:S05]  /*2a80*/  @!P0 BRA `(.L_x_49) ;  /* 0x00000050004c8947 */ /* 0x002fea0003800000 */
.L_x_125:
[----:B------:R-:W-:Y:S01]  /*2a90*/  ULEA UR4, UR5, UR6, 0x3 ;  /* 0x0000000605047291 */ /* 0x000fe2000f8e18ff */
[----:B------:R-:W-:Y:S02]  /*2aa0*/  PRMT R4, RZ, 0x654, R4 ;  /* 0x00000654ff047816 */ /* 0x000fe40000000004 */
[----:B-1----:R-:W-:Y:S01]  /*2ab0*/  SHF.L.U32 R5, R12, 0x1f, RZ ;  /* 0x0000001f0c057819 */ /* 0x002fe200000006ff */
[----:B------:R-:W-:Y:S01]  /*2ac0*/  UIADD3 UR7, UPT, UPT, UR4, 0x80, URZ ;  /* 0x0000008004077890 */ /* 0x000fe2000fffe0ff */
[----:B------:R1:W-:Y:S05]  /*2ad0*/  SYNCS.ARRIVE.TRANS64.RED.A1T0 RZ, [R4+URZ], RZ ;  /* 0x000000ff04ff79a7 */ /* 0x0003ea00081004ff */
[----:B------:R-:W-:Y:S01]  /*2ae0*/  IMAD.U32 R7, RZ, RZ, UR7 ;  /* 0x00000007ff077e24 */ /* 0x000fe2000f8e00ff */
[----:B------:R-:W2:Y:S04]  /*2af0*/  SYNCS.PHASECHK.TRANS64.TRYWAIT P0, [UR4+0x90], R5 ;  /* 0x00009005ff0075a7 */ /* 0x000ea80008001104 */
[----:B------:R-:W-:Y:S01]  /*2b00*/  PRMT R6, R0, 0x654, R7 ;  /* 0x0000065400067816 */ /* 0x000fe20000000007 */
[----:B-1----:R-:W-:Y:S01]  /*2b10*/  @!P2 IMAD.MOV.U32 R4, RZ, RZ, 0x10 ;  /* 0x00000010ff04a424 */ /* 0x002fe200078e00ff */
[----:B--2---:R-:W-:Y:S06]  /*2b20*/  @!P0 BRA `(.L_x_50) ;  /* 0x0000005000388947 */ /* 0x004fec0003800000 */
.L_x_127:
[----:B------:R-:W-:Y:S01]  /*2b30*/  ULEA UR8, UR5, UR6, 0x4 ;  /* 0x0000000605087291 */ /* 0x000fe2000f8e20ff */
[----:B------:R-:W-:Y:S01]  /*2b40*/  SEL R3, R6, R3, !P2 ;  /* 0x0000000306037207 */ /* 0x000fe20005000000 */
[----:B------:R-:W-:Y:S01]  /*2b50*/  UIADD3 UR9, UPT, UPT, UR4, 0x80, URZ ;  /* 0x0000008004097890 */ /* 0x000fe2000fffe0ff */
[----:B-1----:R-:W-:Y:S01]  /*2b60*/  LEA R2, R11, UR6, 0x3 ;  /* 0x000000060b027c11 */ /* 0x002fe2000f8e18ff */
[----:B------:R-:W-:Y:S01]  /*2b70*/  UIADD3 UR8, UPT, UPT, UR8, 0x110, URZ ;  /* 0x0000011008087890 */ /* 0x000fe2000fffe0ff */
[----:B------:R-:W-:Y:S01]  /*2b80*/  SHF.L.U32 R5, R10, 0x1f, RZ ;  /* 0x0000001f0a057819 */ /* 0x000fe200000006ff */
[----:B------:R1:W-:Y:S01]  /*2b90*/  @!P2 SYNCS.ARRIVE.TRANS64.RED RZ, [R3+URZ], R4 ;  /* 0x0000000403ffa9a7 */ /* 0x0003e200080004ff */
[----:B------:R-:W-:Y:S01]  /*2ba0*/  UIADD3 UR4, UPT, UPT, UR5, 0x1, URZ ;  /* 0x0000000105047890 */ /* 0x000fe2000fffe0ff */
[----:B------:R-:W-:-:S03]  /*2bb0*/  VIADD R8, R8, 0x1 ;  /* 0x0000000108087836 */ /* 0x000fc60000000000 */
[----:B------:R-:W-:Y:S02]  /*2bc0*/  UISETP.NE.AND UP0, UPT, UR4, 0x2, UPT ;  /* 0x000000020400788c */ /* 0x000fe4000bf05270 */
[----:B------:R-:W-:Y:S06]  /*2bd0*/  UGETNEXTWORKID.BROADCAST [UR8], [UR9] ;  /* 0x00000000080073ca */ /* 0x000fec0008000100 */
[----:B------:R-:W-:Y:S01]  /*2be0*/  USEL UR7, URZ, 0x1, UP0 ;  /* 0x00000001ff077887 */ /* 0x000fe20008000000 */
[----:B------:R-:W-:Y:S01]  /*2bf0*/  ISETP.NE.AND P0, PT, R8, 0x2, PT ;  /* 0x000000020800780c */ /* 0x000fe20003f05270 */
[----:B------:R-:W-:Y:S01]  /*2c00*/  USEL UR5, UR4, URZ, UP0 ;  /* 0x000000ff04057287 */ /* 0x000fe20008000000 */
[----:B------:R-:W2:Y:S03]  /*2c10*/  SYNCS.PHASECHK.TRANS64.TRYWAIT P1, [R2+URZ+0x80], R5 ;  /* 0x00008005020075a7 */ /* 0x000ea600080211ff */
[----:B------:R-:W-:Y:S01]  /*2c20*/  LOP3.LUT R12, R12, UR7, RZ, 0x3c, !PT ;  /* 0x000000070c0c7c12 */ /* 0x000fe2000f8e3cff */
[----:B-12---:R-:W-:Y:S07]  /*2c30*/  @!P1 BRA `(.L_x_51) ;  /* 0x00000050000c9947 */ /* 0x006fee0003800000 */
.L_x_128:
[C---:B------:R-:W-:Y:S01]  /*2c40*/  LEA R4, R11.reuse, UR6, 0x4 ;  /* 0x000000060b047c11 */ /* 0x040fe2000f8e20ff */
[----:B-1----:R-:W-:Y:S01]  /*2c50*/  VIADD R2, R2, 0x90 ;  /* 0x0000009002027836 */ /* 0x002fe20000000000 */
[----:B------:R-:W-:Y:S01]  /*2c60*/  SEL R8, R8, RZ, P0 ;  /* 0x000000ff08087207 */ /* 0x000fe20000000000 */
[----:B------:R-:W-:-:S03]  /*2c70*/  VIADD R11, R11, 0x1 ;  /* 0x000000010b0b7836 */ /* 0x000fc60000000000 */
[----:B------:R-:W1:Y:S01]  /*2c80*/  LDS.128 R4, [R4+0x110] ;  /* 0x0001100004047984 */ /* 0x000e620000000c00 */
[----:B------:R-:W-:Y:S02]  /*2c90*/  PRMT R2, RZ, 0x654, R2 ;  /* 0x00000654ff027816 */ /* 0x000fe40000000002 */
[C---:B------:R-:W-:Y:S01]  /*2ca0*/  ISETP.NE.AND P1, PT, R11.reuse, 0x2, PT ;  /* 0x000000020b00780c */ /* 0x040fe20003f25270 */
[----:B------:R-:W-:Y:S01]  /*2cb0*/  @!PT LDS RZ, [RZ] ;  /* 0x00000000fffff984 */ /* 0x000fe20000000800 */
[----:B------:R-:W-:Y:S01]  /*2cc0*/  @!PT LDS RZ, [RZ] ;  /* 0x00000000fffff984 */ /* 0x000fe20000000800 */
[----:B------:R-:W-:Y:S01]  /*2cd0*/  @!PT LDS RZ, [RZ] ;  /* 0x00000000fffff984 */ /* 0x000fe20000000800 */
[----:B------:R-:W-:Y:S01]  /*2ce0*/  @!PT LDS RZ, [RZ] ;  /* 0x00000000fffff984 */ /* 0x000fe20000000800 */
[----:B------:R2:W-:Y:S06]  /*2cf0*/  MEMBAR.ALL.CTA ;  /* 0x0000000000007992 */ /* 0x0005ec0000008000 */
[----:B--2---:R-:W2:Y:S01]  /*2d00*/  FENCE.VIEW.ASYNC.S ;  /* 0x00000000000073c6 */ /* 0x004ea20000000000 */
[----:B------:R-:W-:Y:S01]  /*2d10*/  SEL R11, R11, RZ, P1 ;  /* 0x000000ff0b0b7207 */ /* 0x000fe20000800000 */
[----:B--2---:R2:W-:Y:S01]  /*2d20*/  SYNCS.ARRIVE.TRANS64.RED.A1T0 RZ, [R2+URZ], RZ ;  /* 0x000000ff02ff79a7 */ /* 0x0045e200081004ff */
[----:B-1----:R-:W-:-:S02]  /*2d30*/  LOP3.LUT P3, RZ, R6, 0x1, RZ, 0xc0, !PT ;  /* 0x0000000106ff7812 */ /* 0x002fc4000786c0ff */
[----:B------:R-:W-:-:S04]  /*2d40*/  SEL R5, RZ, 0x1, P1 ;  /* 0x00000001ff057807 */ /* 0x000fc80000800000 */
[----:B------:R-:W-:Y:S02]  /*2d50*/  LOP3.LUT R10, R10, R5, RZ, 0x3c, !PT ;  /* 0x000000050a0a7212 */ /* 0x000fe400078e3cff */
[----:B--2---:R-:W-:-:S04]  /*2d60*/  SEL R2, RZ, 0x1, P0 ;  /* 0x00000001ff027807 */ /* 0x004fc80000000000 */
[----:B------:R-:W-:Y:S01]  /*2d70*/  LOP3.LUT R9, R9, R2, RZ, 0x3c, !PT ;  /* 0x0000000209097212 */ /* 0x000fe200078e3cff */
[----:B------:R-:W-:Y:S06]  /*2d80*/  @P3 BRA `(.L_x_52) ;  /* 0xfffffffc002c3947 */ /* 0x000fec000383ffff */
[----:B------:R-:W-:Y:S01]  /*2d90*/  ULEA UR4, UR5, UR6, 0x3 ;  /* 0x0000000605047291 */ /* 0x000fe2000f8e18ff */
[----:B------:R-:W-:-:S08]  /*2da0*/  SHF.L.U32 R3, R12, 0x1f, RZ ;  /* 0x0000001f0c037819 */ /* 0x000fd000000006ff */
[----:B------:R-:W1:Y:S02]  /*2db0*/  SYNCS.PHASECHK.TRANS64 P0, [UR4+0x90], R3 ;  /* 0x00009003ff0075a7 */ /* 0x000e640008001004 */
[----:B-1----:R-:W-:Y:S05]  /*2dc0*/  @P0 BRA `(.L_x_53) ;  /* 0x0000000000080947 */ /* 0x002fea0003800000 */
[----:B------:R-:W1:Y:S02]  /*2dd0*/  SYNCS.PHASECHK.TRANS64.TRYWAIT P0, [UR4+0x90], R3 ;  /* 0x00009003ff0075a7 */ /* 0x000e640008001104 */
[----:B-1----:R-:W-:Y:S05]  /*2de0*/  @!P0 BRA `(.L_x_54) ;  /* 0x0000004c00b48947 */ /* 0x002fea0003800000 */
.L_x_53:
[----:B------:R-:W-:-:S04]  /*2df0*/  UIADD3 UR7, UPT, UPT, UR5, 0x1, URZ ;  /* 0x0000000105077890 */ /* 0x000fc8000fffe0ff */
[----:B------:R-:W-:-:S04]  /*2e00*/  UISETP.NE.AND UP0, UPT, UR7, 0x2, UPT ;  /* 0x000000020700788c */ /* 0x000fc8000bf05270 */
[----:B------:R-:W-:Y:S02]  /*2e10*/  USEL UR8, URZ, 0x1, UP0 ;  /* 0x00000001ff087887 */ /* 0x000fe40008000000 */
[----:B------:R-:W-:-:S04]  /*2e20*/  USEL UR7, UR7, URZ, UP0 ;  /* 0x000000ff07077287 */ /* 0x000fc80008000000 */
[----:B------:R-:W-:Y:S01]  /*2e30*/  ULEA UR7, UR7, UR6, 0x3 ;  /* 0x0000000607077291 */ /* 0x000fe2000f8e18ff */
[----:B-1----:R-:W-:-:S04]  /*2e40*/  LOP3.LUT R3, R12, UR8, RZ, 0x3c, !PT ;  /* 0x000000080c037c12 */ /* 0x002fc8000f8e3cff */
[----:B------:R-:W-:-:S04]  /*2e50*/  SHF.L.U32 R0, R3, 0x1f, RZ ;  /* 0x0000001f03007819 */ /* 0x000fc800000006ff */
[----:B------:R-:W1:Y:S02]  /*2e60*/  SYNCS.PHASECHK.TRANS64 P0, [UR7+0x90], R0 ;  /* 0x00009000ff0075a7 */ /* 0x000e640008001007 */
[----:B-1----:R-:W-:Y:S05]  /*2e70*/  @P0 EXIT ;  /* 0x000000000000094d */ /* 0x002fea0003800000 */
[----:B------:R-:W-:Y:S02]  /*2e80*/  SHF.L.U32 R3, R3, 0x1f, RZ ;  /* 0x0000001f03037819 */ /* 0x000fe400000006ff */
[----:B------:R-:W-:-:S07]  /*2e90*/  MOV R0, UR7 ;  /* 0x0000000700007c02 */ /* 0x000fce0008000f00 */
.L_x_55:
[----:B-1----:R1:W2:Y:S02]  /*2ea0*/  SYNCS.PHASECHK.TRANS64.TRYWAIT P0, [R0+URZ+0x90], R3 ;  /* 0x00009003000075a7 */ /* 0x0022a400080011ff */
[----:B--2---:R-:W-:Y:S05]  /*2eb0*/  @!P0 NANOSLEEP.SYNCS 0x989680 ;  /* 0x009896800000895d */ /* 0x004fea0003900000 */
[----:B------:R-:W2:Y:S02]  /*2ec0*/  @!P0 SYNCS.PHASECHK.TRANS64 P0, [R0+URZ+0x90], R3 ;  /* 0x00009003000085a7 */ /* 0x000ea400080010ff */
[----:B--2---:R-:W-:Y:S05]  /*2ed0*/  @P0 EXIT ;  /* 0x000000000000094d */ /* 0x004fea0003800000 */
[----:B------:R-:W-:Y:S05]  /*2ee0*/  BRA `(.L_x_55) ;  /* 0xfffffffc00ec7947 */ /* 0x000fea000383ffff */
.L_x_48:
[----:B------:R-:W-:Y:S05]  /*2ef0*/  BRA.U UP4, `(.L_x_56) ;  /* 0x0000000d04d87547 */ /* 0x000fea000b800000 */
[----:B------:R-:W1:Y:S01]  /*2f00*/  S2UR UR7, SR_CgaCtaId ;  /* 0x00000000000779c3 */ /* 0x000e620000008800 */
[----:B------:R-:W-:Y:S01]  /*2f10*/  UMOV UR4, 0x40 ;  /* 0x0000004000047882 */ /* 0x000fe20000000000 */
[----:B------:R-:W-:Y:S01]  /*2f20*/  NOP ;  /* 0x0000000000007918 */ /* 0x000fe20000000000 */
[----:B------:R-:W-:Y:S01]  /*2f30*/  UMOV UR6, 0x400 ;  /* 0x0000040000067882 */ /* 0x000fe20000000000 */
[----:B-1----:R-:W-:Y:S02]  /*2f40*/  ULEA UR5, UR7, UR4, 0x18 ;  /* 0x0000000407057291 */ /* 0x002fe4000f8ec0ff */
[----:B------:R-:W-:-:S07]  /*2f50*/  ULEA UR6, UR7, UR6, 0x18 ;  /* 0x0000000607067291 */ /* 0x000fce000f8ec0ff */
[----:B------:R-:W1:Y:S02]  /*2f60*/  LDS.U8 R0, [UR5+0x1c] ;  /* 0x00001c05ff007984 */ /* 0x000e640008000000 */
[----:B-1----:R-:W-:-:S13]  /*2f70*/  ISETP.NE.AND P0, PT, R0, RZ, PT ;  /* 0x000000ff0000720c */ /* 0x002fda0003f05270 */
[----:B------:R-:W-:Y:S05]  /*2f80*/  @P0 BRA `(.L_x_57) ;  /* 0x0000000000580947 */ /* 0x000fea0003800000 */
[----:B------:R-:W-:-:S13]  /*2f90*/  ELECT P0, URZ, PT ;  /* 0x0000000000ff782f */ /* 0x000fda0003800000 */
[----:B------:R-:W-:Y:S05]  /*2fa0*/  @!P0 BRA `(.L_x_58) ;  /* 0x0000000000608947 */ /* 0x000fea0003800000 */
[----:B------:R-:W-:Y:S01]  /*2fb0*/  UMOV UR4, 0x10 ;  /* 0x0000001000047882 */ /* 0x000fe20000000000 */
[----:B------:R-:W-:Y:S01]  /*2fc0*/  HFMA2 R0, -RZ, RZ, 0, 5.9604644775390625e-08 ;  /* 0x00000001ff007431 */ /* 0x000fe200000001ff */
[----:B------:R-:W-:-:S03]  /*2fd0*/  MOV R3, 0xffff ;  /* 0x0000ffff00037802 */ /* 0x000fc60000000f00 */
[----:B------:R-:W-:Y:S04]  /*2fe0*/  DEPBAR.LE SB1, 0x36 ;  /* 0x00009d800000791a */ /* 0x000fe80000000000 */
[----:B------:R-:W1:Y:S02]  /*2ff0*/  UTCATOMSWS.FIND_AND_SET.ALIGN UP0, UR4, UR4 ;  /* 0x00000004000475e3 */ /* 0x000e640008000800 */
[----:B-1----:R-:W-:Y:S01]  /*3000*/  MOV R4, UR4 ;  /* 0x0000000400047c02 */ /* 0x002fe20008000f00 */
[----:B------:R-:W-:Y:S06]  /*3010*/  BRA.U UP0, `(.L_x_59) ;  /* 0x0000000100187547 */ /* 0x000fec000b800000 */
.L_x_60:
[----:B------:R-:W-:Y:S05]  /*3020*/  NANOSLEEP 0x64 ;  /* 0x000000640000795d */ /* 0x000fea0003800000 */
[----:B------:R-:W-:-:S05]  /*3030*/  UMOV UR4, 0x10 ;  /* 0x0000001000047882 */ /* 0x000fca0000000000 */
[----:B------:R-:W-:Y:S04]  /*3040*/  DEPBAR.LE SB1, 0x36 ;  /* 0x00009d800000791a */ /* 0x000fe80000000000 */
[----:B------:R-:W1:Y:S02]  /*3050*/  UTCATOMSWS.FIND_AND_SET.ALIGN UP0, UR4, UR4 ;  /* 0x00000004000475e3 */ /* 0x000e640008000800 */
[----:B-1----:R-:W-:Y:S01]  /*3060*/  MOV R4, UR4 ;  /* 0x0000000400047c02 */ /* 0x002fe20008000f00 */
[----:B------:R-:W-:Y:S05]  /*3070*/  BRA.U !UP0, `(.L_x_60) ;  /* 0xfffffffd08e87547 */ /* 0x000fea000b83ffff */
.L_x_59:
[-C--:B------:R-:W-:Y:S02]  /*3080*/  SHF.L.U32 R3, R3, R4.reuse, RZ ;  /* 0x0000000403037219 */ /* 0x080fe400000006ff */
[----:B------:R-:W-:Y:S01]  /*3090*/  SHF.L.U32 R0, R0, R4, RZ ;  /* 0x0000000400007219 */ /* 0x000fe200000006ff */
[----:B------:R-:W-:Y:S02]  /*30a0*/  IMAD.SHL.U32 R4, R4, 0x20, RZ ;  /* 0x0000002004047824 */ /* 0x000fe400078e00ff */
[----:B------:R1:W-:Y:S04]  /*30b0*/  ATOMS.OR RZ, [UR5+0x14], R3 ;  /* 0x00001403ffff798c */ /* 0x0003e8000b000005 */
[----:B------:R1:W-:Y:S04]  /*30c0*/  ATOMS.OR RZ, [UR5+0x18], R0 ;  /* 0x00001800ffff798c */ /* 0x0003e8000b000005 */
[----:B------:R1:W-:Y:S01]  /*30d0*/  STS [UR6+0x130], R4 ;  /* 0x00013004ff007988 */ /* 0x0003e20008000806 */
[----:B------:R-:W-:Y:S05]  /*30e0*/  BRA `(.L_x_58) ;  /* 0x0000000000107947 */ /* 0x000fea0003800000 */
.L_x_57:
[----:B------:R-:W-:Y:S02]  /*30f0*/  MOV R0, 0xffffffff ;  /* 0xffffffff00007802 */ /* 0x000fe40000000f00 */
[----:B------:R-:W-:-:S03]  /*3100*/  MOV R4, 0x3130 ;  /* 0x0000313000047802 */ /* 0x000fc60000000f00 */
[----:B------:R1:W-:Y:S04]  /*3110*/  STS [UR6+0x130], R0 ;  /* 0x00013000ff007988 */ /* 0x0003e80008000806 */
[----:B-1---5:R-:W-:Y:S05]  /*3120*/  CALL.REL.NOINC `($__internal_1_$__cuda_sm10x_tcgen05_guardrail_trap_phase_invalid_during_alloc) ;  /* 0x0000005000707944 */ /* 0x022fea0003c00000 */
.L_x_58:
[----:B------:R-:W-:Y:S05]  /*3130*/  WARPSYNC.ALL ;  /* 0x0000000000007948 */ /* 0x000fea0003800000 */
[----:B------:R-:W2:Y:S01]  /*3140*/  S2UR UR4, SR_CgaCtaId ;  /* 0x00000000000479c3 */ /* 0x000ea20000008800 */
[----:B------:R-:W-:Y:S01]  /*3150*/  UMOV UR26, 0x400 ;  /* 0x00000400001a7882 */ /* 0x000fe20000000000 */
[----:B------:R-:W-:-:S06]  /*3160*/  NOP ;  /* 0x0000000000007918 */ /* 0x000fcc0000000000 */
[----:B------:R-:W-:Y:S06]  /*3170*/  BAR.ARV 0x6, 0xa0 ;  /* 0x0182800000007b1d */ /* 0x000fec0000002000 */
[----:B------:R-:W3:Y:S01]  /*3180*/  LDCU UR5, c[0x0][0x38c] ;  /* 0x00007180ff0577ac */ /* 0x000ee20008000800 */
[----:B------:R-:W-:Y:S01]  /*3190*/  LOP3.LUT R2, R2, 0xffff, RZ, 0xc0, !PT ;  /* 0x0000ffff02027812 */ /* 0x000fe200078ec0ff */
[----:B------:R-:W-:Y:S01]  /*31a0*/  IMAD.MOV.U32 R11, RZ, RZ, 0x1 ;  /* 0x00000001ff0b7424 */ /* 0x000fe200078e00ff */
[----:B------:R-:W-:Y:S01]  /*31b0*/  CS2R R8, SRZ ;  /* 0x0000000000087805 */ /* 0x000fe2000001ff00 */
[----:B------:R-:W4:Y:S01]  /*31c0*/  LDCU UR7, c[0x0][0x38c] ;  /* 0x00007180ff0777ac */ /* 0x000f220008000800 */
[----:B------:R-:W-:Y:S01]  /*31d0*/  R2UR UR27, R2 ;  /* 0x00000000021b72ca */ /* 0x000fe200000e0000 */
[----:B------:R-:W-:Y:S01]  /*31e0*/  IMAD.MOV.U32 R10, RZ, RZ, RZ ;  /* 0x000000ffff0a7224 */ /* 0x000fe200078e00ff */
[----:B------:R-:W-:Y:S01]  /*31f0*/  UMOV UR30, URZ ;  /* 0x000000ff001e7c82 */ /* 0x000fe20008000000 */
[----:B------:R-:W-:Y:S01]  /*3200*/  UMOV UR24, URZ ;  /* 0x000000ff00187c82 */ /* 0x000fe20008000000 */
[----:B--2---:R-:W-:Y:S01]  /*3210*/  ULEA UR26, UR4, UR26, 0x18 ;  /* 0x0000001a041a7291 */ /* 0x004fe2000f8ec0ff */
[----:B------:R-:W-:Y:S01]  /*3220*/  UMOV UR38, 0x0 ;  /* 0x0000000000267882 */ /* 0x000fe20000000000 */
[----:B------:R-:W-:-:S02]  /*3230*/  UMOV UR39, 0x4200010 ;  /* 0x0420001000277882 */ /* 0x000fc40000000000 */
[----:B------:R-:W-:Y:S02]  /*3240*/  UIADD3 UR4, UPT, UPT, UR26, 0x4400, URZ ;  /* 0x000044001a047890 */ /* 0x000fe4000fffe0ff */
[----:B------:R-:W-:Y:S02]  /*3250*/  UIADD3 UR6, UPT, UPT, UR26, 0xe400, URZ ;  /* 0x0000e4001a067890 */ /* 0x000fe4000fffe0ff */
[----:B---3--:R-:W-:Y:S01]  /*3260*/  UIADD3 UR5, UPT, UPT, UR5, 0x7f, URZ ;  /* 0x0000007f05057890 */ /* 0x008fe2000fffe0ff */
[----:B-1----:R-:W1:Y:S01]  /*3270*/  LDS R0, [UR26+0x130] ;  /* 0x0001301aff007984 */ /* 0x002e620008000800 */
[----:B------:R-:W-:Y:S01]  /*3280*/  UMOV UR36, 0x0 ;  /* 0x0000000000247882 */ /* 0x000fe20000000000 */
[----:B------:R-:W-:Y:S01]  /*3290*/  UMOV UR37, 0x4200010 ;  /* 0x0420001000257882 */ /* 0x000fe20000000000 */
[----:B------:R-:W-:Y:S02]  /*32a0*/  USHF.R.S32.HI UR40, URZ, 0x1f, UR5 ;  /* 0x0000001fff287899 */ /* 0x000fe40008011405 */
[----:B----4-:R-:W-:-:S02]  /*32b0*/  UISETP.GE.AND UP4, UPT, UR7, 0x1, UPT ;  /* 0x000000010700788c */ /* 0x010fc4000bf86270 */
[----:B------:R-:W-:Y:S02]  /*32c0*/  ULEA.HI UR40, UR40, UR5, URZ, 0x7 ;  /* 0x0000000528287291 */ /* 0x000fe4000f8f38ff */
[----:B------:R-:W-:Y:S02]  /*32d0*/  USHF.R.U32.HI UR5, URZ, 0x4, UR4 ;  /* 0x00000004ff057899 */ /* 0x000fe40008011604 */
[----:B------:R-:W-:Y:S02]  /*32e0*/  USHF.R.S32.HI UR40, URZ, 0x7, UR40 ;  /* 0x00000007ff287899 */ /* 0x000fe40008011428 */
[----:B------:R-:W-:Y:S02]  /*32f0*/  USHF.R.U32.HI UR4, URZ, 0x4, UR6 ;  /* 0x00000004ff047899 */ /* 0x000fe40008011606 */
[----:B------:R-:W-:Y:S02]  /*3300*/  UISETP.LT.AND UP0, UPT, UR40, 0x1, UPT ;  /* 0x000000012800788c */ /* 0x000fe4000bf01270 */
[----:B------:R-:W-:-:S02]  /*3310*/  ULOP3.LUT UR5, UR5, 0x3fff, URZ, 0xc0, !UPT ;  /* 0x00003fff05057892 */ /* 0x000fc4000f8ec0ff */
[----:B------:R-:W-:Y:S02]  /*3320*/  ULOP3.LUT UR4, UR4, 0x3fff, URZ, 0xc0, !UPT ;  /* 0x00003fff04047892 */ /* 0x000fe4000f8ec0ff */
[----:B------:R-:W-:Y:S02]  /*3330*/  USEL UR41, UR40, 0x1, !UP0 ;  /* 0x0000000128297887 */ /* 0x000fe4000c000000 */
[----:B------:R-:W-:Y:S02]  /*3340*/  ULOP3.LUT UR28, UR5, 0x10000, URZ, 0xfc, !UPT ;  /* 0x00010000051c7892 */ /* 0x000fe4000f8efcff */
[----:B------:R-:W-:Y:S02]  /*3350*/  ULOP3.LUT UR29, UR4, 0x10000, URZ, 0xfc, !UPT ;  /* 0x00010000041d7892 */ /* 0x000fe4000f8efcff */
[----:B------:R-:W-:Y:S01]  /*3360*/  UIADD3 UR41, UPT, UPT, -UR41, URZ, URZ ;  /* 0x000000ff29297290 */ /* 0x000fe2000fffe1ff */
[----:B------:R-:W-:Y:S01]  /*3370*/  UMOV UR34, 0x0 ;  /* 0x0000000000227882 */ /* 0x000fe20000000000 */
[----:B------:R-:W-:Y:S01]  /*3380*/  UMOV UR35, 0x4200010 ;  /* 0x0420001000237882 */ /* 0x000fe20000000000 */
[----:B------:R-:W-:Y:S01]  /*3390*/  UMOV UR32, 0x0 ;  /* 0x0000000000207882 */ /* 0x000fe20000000000 */
[----:B------:R-:W-:Y:S01]  /*33a0*/  UMOV UR33, 0x4200010 ;  /* 0x0420001000217882 */ /* 0x000fe20000000000 */
[----:B-1----:R-:W-:-:S15]  /*33b0*/  R2UR UR42, R0 ;  /* 0x00000000002a72ca */ /* 0x002fde00000e0000 */
.L_x_67:
[----:B------:R-:W-:Y:S02]  /*33c0*/  LEA R0, R10, UR26, 0x3 ;  /* 0x0000001a0a007c11 */ /* 0x000fe4000f8e18ff */
[----:B------:R-:W-:Y:S02]  /*33d0*/  SHF.L.U32 R5, R9, 0x1f, RZ ;  /* 0x0000001f09057819 */ /* 0x000fe400000006ff */
[----:B------:R-:W-:Y:S01]  /*33e0*/  PLOP3.LUT P0, PT, PT, PT, UP4, 0x80, 0x8 ;  /* 0x000000000008781c */ /* 0x000fe20003f0f048 */
[----:B------:R-:W-:Y:S01]  /*33f0*/  VIADD R3, R0, 0x90 ;  /* 0x0000009000037836 */ /* 0x000fe20000000000 */
[----:B-1----:R-:W1:Y:S02]  /*3400*/  SYNCS.PHASECHK.TRANS64.TRYWAIT P1, [R0+URZ+0x80], R5 ;  /* 0x00008005000075a7 */ /* 0x002e6400080211ff */
[----:B-1-3--:R-:W-:Y:S09]  /*3410*/  @!P1 BRA `(.L_x_61) ;  /* 0x0000004800409947 */ /* 0x00aff20003800000 */
.L_x_130:
[----:B------:R-:W-:Y:S01]  /*3420*/  LEA R4, R10, UR26, 0x4 ;  /* 0x0000001a0a047c11 */ /* 0x000fe2000f8e20ff */
[----:B------:R-:W-:Y:S01]  /*3430*/  @UP4 ULEA UR4, UR24, UR26, 0x3 ;  /* 0x0000001a18044291 */ /* 0x000fe2000f8e18ff */
[----:B------:R-:W-:Y:S01]  /*3440*/  PLOP3.LUT P2, PT, PT, PT, PT, 0x80, 0x8 ;  /* 0x000000000008781c */ /* 0x000fe20003f4f070 */
[----:B------:R-:W-:Y:S01]  /*3450*/  ULEA UR31, UR30, UR26, 0x3 ;  /* 0x0000001a1e1f7291 */ /* 0x000fe2000f8e18ff */
[----:B------:R-:W-:Y:S02]  /*3460*/  PRMT R3, RZ, 0x654, R3 ;  /* 0x00000654ff037816 */ /* 0x000fe40000000003 */
[----:B-1----:R-:W1:Y:S01]  /*3470*/  LDS.128 R4, [R4+0x110] ;  /* 0x0001100004047984 */ /* 0x002e620000000c00 */
[----:B------:R-:W-:Y:S02]  /*3480*/  @P0 SHF.L.U32 R2, R8, 0x1f, RZ ;  /* 0x0000001f08020819 */ /* 0x000fe400000006ff */
[----:B------:R-:W-:Y:S01]  /*3490*/  SHF.L.U32 R0, R11, 0x1f, RZ ;  /* 0x0000001f0b007819 */ /* 0x000fe200000006ff */
[----:B------:R-:W-:Y:S01]  /*34a0*/  @!PT LDS RZ, [RZ] ;  /* 0x00000000fffff984 */ /* 0x000fe20000000800 */
[----:B------:R-:W-:Y:S01]  /*34b0*/  @!PT LDS RZ, [RZ] ;  /* 0x00000000fffff984 */ /* 0x000fe20000000800 */
[----:B------:R-:W-:Y:S01]  /*34c0*/  @!PT LDS RZ, [RZ] ;  /* 0x00000000fffff984 */ /* 0x000fe20000000800 */
[----:B------:R-:W-:Y:S01]  /*34d0*/  @!PT LDS RZ, [RZ] ;  /* 0x00000000fffff984 */ /* 0x000fe20000000800 */
[----:B------:R2:W-:Y:S06]  /*34e0*/  MEMBAR.ALL.CTA ;  /* 0x0000000000007992 */ /* 0x0005ec0000008000 */
[----:B--2---:R-:W2:Y:S02]  /*34f0*/  FENCE.VIEW.ASYNC.S ;  /* 0x00000000000073c6 */ /* 0x004ea40000000000 */
[----:B--2---:R2:W-:Y:S01]  /*3500*/  SYNCS.ARRIVE.TRANS64.RED.A1T0 RZ, [R3+URZ], RZ ;  /* 0x000000ff03ff79a7 */ /* 0x0045e200081004ff */
[----:B------:R2:W3:Y:S01]  /*3510*/  @P0 SYNCS.PHASECHK.TRANS64.TRYWAIT P2, [UR4], R2 ;  /* 0x00000002ff0005a7 */ /* 0x0004e20008041104 */
[----:B------:R-:W-:Y:S01]  /*3520*/  ULEA.HI UR4, UR30, UR30, URZ, 0x1 ;  /* 0x0000001e1e047291 */ /* 0x000fe2000f8f08ff */
[----:B-1----:R-:W-:-:S03]  /*3530*/  LOP3.LUT P1, RZ, R6, 0x1, RZ, 0xc0, !PT ;  /* 0x0000000106ff7812 */ /* 0x002fc6000782c0ff */
[----:B------:R-:W-:Y:S02]  /*3540*/  USHF.L.U32 UR11, UR4, 0x6, URZ ;  /* 0x00000006040b7899 */ /* 0x000fe400080006ff */
[----:B------:R-:W-:Y:S02]  /*3550*/  ULOP3.LUT UR4, UR4, 0xffe, URZ, 0xc0, !UPT ;  /* 0x00000ffe04047892 */ /* 0x000fe4000f8ec0ff */
[----:B------:R-:W-:Y:S02]  /*3560*/  ULOP3.LUT UR11, UR11, 0xffffff80, URZ, 0xc0, !UPT ;  /* 0xffffff800b0b7892 */ /* 0x000fe4000f8ec0ff */
[----:B------:R-:W-:Y:S02]  /*3570*/  UIADD3 UR4, UPT, UPT, -UR4, UR30, URZ ;  /* 0x0000001e04047290 */ /* 0x000fe4000fffe1ff */
[----:B------:R-:W-:Y:S01]  /*3580*/  UIADD3 UR11, UPT, UPT, UR42, UR11, URZ ;  /* 0x0000000b2a0b7290 */ /* 0x000fe2000fffe0ff */
[----:B------:R-:W1:Y:S03]  /*3590*/  SYNCS.PHASECHK.TRANS64.TRYWAIT P0, [UR31+0xc0], R0 ;  /* 0x0000c000ff0075a7 */ /* 0x000e66000800111f */
[----:B------:R-:W-:Y:S01]  /*35a0*/  ULEA UR11, UR4, UR11, 0x14 ;  /* 0x0000000b040b7291 */ /* 0x000fe2000f8ea0ff */
[----:B-123--:R-:W-:Y:S11]  /*35b0*/  @!P0 BRA `(.L_x_62) ;  /* 0x0000004400ec8947 */ /* 0x00eff60003800000 */
.L_x_132:
[----:B------:R-:W-:Y:S01]  /*35c0*/  IADD3 R10, PT, PT, R10, 0x1, RZ ;  /* 0x000000010a0a7810 */ /* 0x000fe20007ffe0ff */
[----:B------:R-:W-:Y:S06]  /*35d0*/  BRA.U !UP4, `(.L_x_63) ;  /* 0x000000010cc07547 */ /* 0x000fec000b800000 */
[----:B------:R-:W-:Y:S01]  /*35e0*/  UPLOP3.LUT UP2, UPT, UPT, UPT, UPT, 0x40, 0x4 ;  /* 0x000000000004789c */ /* 0x000fe20003f4e870 */
[----:B------:R-:W-:Y:S01]  /*35f0*/  UMOV UR23, UR41 ;  /* 0x0000002900177c82 */ /* 0x000fe20008000000 */
[----:B------:R-:W-:Y:S01]  /*3600*/  UMOV UR22, UR40 ;  /* 0x0000002800167c82 */ /* 0x000fe20008000000 */
[----:B------:R-:W-:-:S08]  /*3610*/  UMOV UR10, UR24 ;  /* 0x00000018000a7c82 */ /* 0x000fd00008000000 */
.L_x_66:
[----:B------:R-:W-:Y:S02]  /*3620*/  UIADD3 UR23, UPT, UPT, UR23, 0x1, URZ ;  /* 0x0000000117177890 */ /* 0x000fe4000fffe0ff */
[----:B--2---:R-:W-:Y:S02]  /*3630*/  ULEA UR5, UR10, UR26, 0x3 ;  /* 0x0000001a0a057291 */ /* 0x004fe4000f8e18ff */
[----:B------:R-:W-:Y:S01]  /*3640*/  UISETP.NE.AND UP3, UPT, UR23, URZ, UPT ;  /* 0x000000ff1700728c */ /* 0x000fe2000bf65270 */
[----:B---3--:R-:W-:Y:S10]  /*3650*/  @P2 BRA `(.L_x_64) ;  /* 0x00000000000c2947 */ /* 0x008ff40003800000 */
[----:B-1----:R-:W-:Y:S04]  /*3660*/  SHF.L.U32 R3, R8, 0x1f, RZ ;  /* 0x0000001f08037819 */ /* 0x002fe800000006ff */
[----:B------:R-:W1:Y:S02]  /*3670*/  SYNCS.PHASECHK.TRANS64.TRYWAIT P0, [UR5], R3 ;  /* 0x00000003ff0075a7 */ /* 0x000e640008001105 */
[----:B-1----:R-:W-:Y:S05]  /*3680*/  @!P0 BRA `(.L_x_65) ;  /* 0x0000004400d08947 */ /* 0x002fea0003800000 */
.L_x_64:
[----:B------:R-:W-:Y:S01]  /*3690*/  UISETP.NE.AND UP0, UPT, UR22, 0x1, UPT ;  /* 0x000000011600788c */ /* 0x000fe2000bf05270 */
[----:B------:R-:W-:Y:S01]  /*36a0*/  PLOP3.LUT P2, PT, PT, PT, PT, 0x80, 0x8 ;  /* 0x000000000008781c */ /* 0x000fe20003f4f070 */
[----:B------:R-:W-:Y:S02]  /*36b0*/  UIADD3 UR4, UPT, UPT, UR10, 0x1, URZ ;  /* 0x000000010a047890 */ /* 0x000fe4000fffe0ff */
[----:B------:R-:W-:Y:S02]  /*36c0*/  UIADD3 UR25, UPT, UPT, UR5, 0x28, URZ ;  /* 0x0000002805197890 */ /* 0x000fe4000fffe0ff */
[----:B------:R-:W-:Y:S01]  /*36d0*/  UISETP.NE.AND UP1, UPT, UR4, 0x5, UPT ;  /* 0x000000050400788c */ /* 0x000fe2000bf25270 */
[----:B------:R-:W-:Y:S01]  /*36e0*/  PLOP3.LUT P0, PT, PT, PT, UP0, 0x80, 0x8 ;  /* 0x000000000008781c */ /* 0x000fe20003f0f008 */
[----:B------:R-:W-:Y:S02]  /*36f0*/  UIADD3 UR22, UPT, UPT, UR22, -0x1, URZ ;  /* 0xffffffff16167890 */ /* 0x000fe4000fffe0ff */
[----:B------:R-:W-:Y:S02]  /*3700*/  USEL UR6, URZ, 0x1, UP1 ;  /* 0x00000001ff067887 */ /* 0x000fe40008800000 */
[----:B------:R-:W-:Y:S01]  /*3710*/  USEL UR24, UR4, URZ, UP1 ;  /* 0x000000ff04187287 */ /* 0x000fe20008800000 */
[----:B------:R-:W-:Y:S01]  /*3720*/  UMOV UR7, 0x40004040 ;  /* 0x4000404000077882 */ /* 0x000fe20000000000 */
[----:B------:R-:W-:Y:S02]  /*3730*/  UMOV UR5, 0x40004040 ;  /* 0x4000404000057882 */ /* 0x000fe40000000000 */
[----:B------:R-:W-:Y:S01]  /*3740*/  @UP0 ULEA UR4, UR24, UR26, 0x3 ;  /* 0x0000001a18040291 */ /* 0x000fe2000f8e18ff */
[----:B------:R-:W-:Y:S01]  /*3750*/  LOP3.LUT R8, R8, UR6, RZ, 0x3c, !PT ;  /* 0x0000000608087c12 */ /* 0x000fe2000f8e3cff */
[----:B------:R-:W-:Y:S01]  /*3760*/  ULEA UR6, UR10, UR29, 0xa ;  /* 0x0000001d0a067291 */ /* 0x000fe2000f8e50ff */
[----:B------:R-:W-:Y:S02]  /*3770*/  UMOV UR21, 0x40004040 ;  /* 0x4000404000157882 */ /* 0x000fe40000000000 */
[----:B-1----:R-:W-:Y:S01]  /*3780*/  @P0 SHF.L.U32 R0, R8, 0x1f, RZ ;  /* 0x0000001f08000819 */ /* 0x002fe200000006ff */
[----:B------:R-:W-:Y:S02]  /*3790*/  UIADD3 UR20, UPT, UPT, UR6, 0x2, URZ ;  /* 0x0000000206147890 */ /* 0x000fe4000fffe0ff */
[----:B------:R-:W-:Y:S01]  /*37a0*/  UIADD3 UR16, UPT, UPT, UR6, 0x4, URZ ;  /* 0x0000000406107890 */ /* 0x000fe2000fffe0ff */
[----:B------:R2:W3:Y:S01]  /*37b0*/  @P0 SYNCS.PHASECHK.TRANS64.TRYWAIT P2, [UR4], R0 ;  /* 0x00000000ff0005a7 */ /* 0x0004e20008041104 */
[----:B------:R-:W-:Y:S02]  /*37c0*/  ULEA UR4, UR10, UR28, 0x9 ;  /* 0x0000001c0a047291 */ /* 0x000fe4000f8e48ff */
[----:B------:R-:W-:Y:S02]  /*37d0*/  UIADD3 UR12, UPT, UPT, UR6, 0x6, URZ ;  /* 0x00000006060c7890 */ /* 0x000fe4000fffe0ff */
[----:B------:R-:W-:Y:S02]  /*37e0*/  UIADD3 UR18, UPT, UPT, UR4, 0x2, URZ ;  /* 0x0000000204127890 */ /* 0x000fe4000fffe0ff */
[----:B------:R-:W-:Y:S02]  /*37f0*/  UIADD3 UR14, UPT, UPT, UR4, 0x4, URZ ;  /* 0x00000004040e7890 */ /* 0x000fe4000fffe0ff */
[----:B------:R-:W-:Y:S01]  /*3800*/  UIADD3 UR8, UPT, UPT, UR4, 0x6, URZ ;  /* 0x0000000604087890 */ /* 0x000fe2000fffe0ff */
[----:B------:R2:W-:Y:S01]  /*3810*/  UTCQMMA gdesc[UR4], gdesc[UR6], tmem[UR11], tmem[UR38], idesc[UR39], UP2 ;  /* 0x00ff2606040075ea */ /* 0x0005e2000900030b */
[----:B------:R-:W-:Y:S01]  /*3820*/  UPLOP3.LUT UP2, UPT, UPT, UPT, UPT, 0x80, 0x8 ;  /* 0x000000000008789c */ /* 0x000fe20003f4f070 */
[----:B------:R-:W-:Y:S01]  /*3830*/  UMOV UR19, 0x40004040 ;  /* 0x4000404000137882 */ /* 0x000fe20000000000 */
[----:B------:R-:W-:Y:S01]  /*3840*/  UMOV UR17, 0x40004040 ;  /* 0x4000404000117882 */ /* 0x000fe20000000000 */
[----:B------:R2:W-:Y:S01]  /*3850*/  UTCQMMA gdesc[UR18], gdesc[UR20], tmem[UR11], tmem[UR36], idesc[UR37], UPT ;  /* 0x00ff2414120075ea */ /* 0x0005e2000b80030b */
[----:B------:R-:W-:Y:S01]  /*3860*/  UMOV UR15, 0x40004040 ;  /* 0x40004040000f7882 */ /* 0x000fe20000000000 */
[----:B------:R-:W-:Y:S01]  /*3870*/  UMOV UR13, 0x40004040 ;  /* 0x40004040000d7882 */ /* 0x000fe20000000000 */
[----:B------:R-:W-:Y:S01]  /*3880*/  UMOV UR9, 0x40004040 ;  /* 0x4000404000097882 */ /* 0x000fe20000000000 */
[----:B------:R2:W-:Y:S01]  /*3890*/  UTCQMMA gdesc[UR14], gdesc[UR16], tmem[UR11], tmem[UR34], idesc[UR35], UPT ;  /* 0x00ff22100e0075ea */ /* 0x0005e2000b80030b */
[----:B------:R2:W-:Y:S01]  /*38a0*/  UTCQMMA gdesc[UR8], gdesc[UR12], tmem[UR11], tmem[UR32], idesc[UR33], UPT ;  /* 0x00ff200c080075ea */ /* 0x0005e2000b80030b */
[----:B------:R2:W-:Y:S01]  /*38b0*/  UTCBAR.MULTICAST [UR25], URZ, UR27 ;  /* 0x000000ff190073e9 */ /* 0x0005e2000800081b */
[----:B------:R-:W-:Y:S01]  /*38c0*/  UMOV UR10, UR24 ;  /* 0x00000018000a7c82 */ /* 0x000fe20008000000 */
[----:B------:R-:W-:Y:S05]  /*38d0*/  BRA.U UP3, `(.L_x_66) ;  /* 0xfffffffd03507547 */ /* 0x000fea000b83ffff */
.L_x_63:
[----:B--2---:R-:W-:Y:S01]  /*38e0*/  UIADD3 UR4, UPT, UPT, UR30, 0x1, URZ ;  /* 0x000000011e047890 */ /* 0x004fe2000fffe0ff */
[C---:B------:R-:W-:Y:S01]  /*38f0*/  ISETP.NE.AND P0, PT, R10.reuse, 0x2, PT ;  /* 0x000000020a00780c */ /* 0x040fe20003f05270 */
[----:B------:R-:W-:Y:S02]  /*3900*/  UIADD3 UR5, UPT, UPT, UR31, 0xa0, URZ ;  /* 0x000000a01f057890 */ /* 0x000fe4000fffe0ff */
[----:B------:R-:W-:Y:S01]  /*3910*/  UISETP.NE.AND UP0, UPT, UR4, 0x4, UPT ;  /* 0x000000040400788c */ /* 0x000fe2000bf05270 */
[----:B-1----:R-:W-:Y:S02]  /*3920*/  SEL R0, RZ, 0x1, P0 ;  /* 0x00000001ff007807 */ /* 0x002fe40000000000 */
[----:B------:R-:W-:Y:S01]  /*3930*/  SEL R10, R10, RZ, P0 ;  /* 0x000000ff0a0a7207 */ /* 0x000fe20000000000 */
[----:B------:R-:W-:Y:S01]  /*3940*/  USEL UR6, URZ, 0x1, UP0 ;  /* 0x00000001ff067887 */ /* 0x000fe20008000000 */
[----:B------:R-:W-:Y:S01]  /*3950*/  LOP3.LUT R9, R9, R0, RZ, 0x3c, !PT ;  /* 0x0000000009097212 */ /* 0x000fe200078e3cff */
[----:B------:R-:W-:Y:S01]  /*3960*/  USEL UR30, UR4, URZ, UP0 ;  /* 0x000000ff041e7287 */ /* 0x000fe20008000000 */
[----:B------:R1:W-:Y:S03]  /*3970*/  UTCBAR [UR5], URZ ;  /* 0x000000ff050073e9 */ /* 0x0003e600080000ff */
[----:B------:R-:W-:Y:S01]  /*3980*/  LOP3.LUT R11, R11, UR6, RZ, 0x3c, !PT ;  /* 0x000000060b0b7c12 */ /* 0x000fe2000f8e3cff */
[----:B------:R-:W-:Y:S07]  /*3990*/  @P1 BRA `(.L_x_67) ;  /* 0xfffffff800881947 */ /* 0x000fee000383ffff */
[----:B------:R-:W2:Y:S01]  /*39a0*/  S2UR UR8, SR_CgaCtaId ;  /* 0x00000000000879c3 */ /* 0x000ea20000008800 */
[----:B------:R-:W-:Y:S01]  /*39b0*/  ELECT P0, URZ, PT ;  /* 0x0000000000ff782f */ /* 0x000fe20003800000 */
[----:B------:R-:W-:Y:S01]  /*39c0*/  IMAD.MOV.U32 R0, RZ, RZ, 0x1 ;  /* 0x00000001ff007424 */ /* 0x000fe200078e00ff */
[----:B------:R-:W-:Y:S01]  /*39d0*/  UIADD3 UR26, UPT, UPT, UR26, 0xc0, URZ ;  /* 0x000000c01a1a7890 */ /* 0x000fe2000fffe0ff */
[----:B------:R-:W-:Y:S01]  /*39e0*/  SHF.L.U32 R3, R11, 0x1f, RZ ;  /* 0x0000001f0b037819 */ /* 0x000fe200000006ff */
[----:B------:R-:W-:-:S03]  /*39f0*/  UMOV UR4, 0x40 ;  /* 0x0000004000047882 */ /* 0x000fc60000000000 */
[----:B------:R-:W-:Y:S01]  /*3a00*/  UVIRTCOUNT.DEALLOC.SMPOOL 0x80 ;  /* 0x000000800000784c */ /* 0x000fe20000000000 */
[----:B--2---:R-:W-:Y:S02]  /*3a10*/  ULEA UR8, UR8, UR4, 0x18 ;  /* 0x0000000408087291 */ /* 0x004fe4000f8ec0ff */
[----:B------:R-:W-:-:S07]  /*3a20*/  ULEA UR4, UR30, UR26, 0x3 ;  /* 0x0000001a1e047291 */ /* 0x000fce000f8e18ff */
[----:B------:R2:W-:Y:S02]  /*3a30*/  @P0 STS.U8 [UR8+0x1c], R0 ;  /* 0x00001c00ff000988 */ /* 0x0005e40008000008 */
[----:B------:R-:W4:Y:S02]  /*3a40*/  SYNCS.PHASECHK.TRANS64.TRYWAIT P0, [UR4], R3 ;  /* 0x00000003ff0075a7 */ /* 0x000f240008001104 */
[----:B--2-4-:R-:W-:Y:S05]  /*3a50*/  @!P0 BRA `(.L_x_68) ;  /* 0x0000004000f48947 */ /* 0x014fea0003800000 */
.L_x_135:
[----:B------:R-:W-:-:S04]  /*3a60*/  UIADD3 UR4, UPT, UPT, UR30, 0x1, URZ ;  /* 0x000000011e047890 */ /* 0x000fc8000fffe0ff */
[----:B------:R-:W-:-:S04]  /*3a70*/  UISETP.NE.AND UP0, UPT, UR4, 0x4, UPT ;  /* 0x000000040400788c */ /* 0x000fc8000bf05270 */
[----:B------:R-:W-:Y:S02]  /*3a80*/  USEL UR6, URZ, 0x1, UP0 ;  /* 0x00000001ff067887 */ /* 0x000fe40008000000 */
[----:B------:R-:W-:-:S04]  /*3a90*/  USEL UR4, UR4, URZ, UP0 ;  /* 0x000000ff04047287 */ /* 0x000fc80008000000 */
[----:B-1----:R-:W-:Y:S01]  /*3aa0*/  ULEA UR5, UR4, UR26, 0x3 ;  /* 0x0000001a04057291 */ /* 0x002fe2000f8e18ff */
[----:B------:R-:W-:-:S04]  /*3ab0*/  LOP3.LUT R2, R11, UR6, RZ, 0x3c, !PT ;  /* 0x000000060b027c12 */ /* 0x000fc8000f8e3cff */
[----:B--2---:R-:W-:-:S04]  /*3ac0*/  SHF.L.U32 R3, R2, 0x1f, RZ ;  /* 0x0000001f02037819 */ /* 0x004fc800000006ff */
[----:B------:R-:W1:Y:S02]  /*3ad0*/  SYNCS.PHASECHK.TRANS64.TRYWAIT P0, [UR5], R3 ;  /* 0x00000003ff0075a7 */ /* 0x000e640008001105 */
[----:B-1----:R-:W-:Y:S05]  /*3ae0*/  @!P0 BRA `(.L_x_69) ;  /* 0x0000004000e88947 */ /* 0x002fea0003800000 */
.L_x_137:
        /* <DEDUP_REMOVED lines=9> */
.L_x_139:
[----:B------:R-:W-:-:S04]  /*3b80*/  UIADD3 UR4, UPT, UPT, UR4, 0x1, URZ ;  /* 0x0000000104047890 */ /* 0x000fc8000fffe0ff */
[----:B------:R-:W-:-:S04]  /*3b90*/  UISETP.NE.AND UP0, UPT, UR4, 0x4, UPT ;  /* 0x000000040400788c */ /* 0x000fc8000bf05270 */
[----:B------:R-:W-:Y:S02]  /*3ba0*/  USEL UR5, URZ, 0x1, UP0 ;  /* 0x00000001ff057887 */ /* 0x000fe40008000000 */
[----:B------:R-:W-:-:S04]  /*3bb0*/  USEL UR4, UR4, URZ, UP0 ;  /* 0x000000ff04047287 */ /* 0x000fc80008000000 */
[----:B------:R-:W-:Y:S01]  /*3bc0*/  ULEA UR4, UR4, UR26, 0x3 ;  /* 0x0000001a04047291 */ /* 0x000fe2000f8e18ff */
[----:B-1----:R-:W-:-:S04]  /*3bd0*/  LOP3.LUT R3, R2, UR5, RZ, 0x3c, !PT ;  /* 0x0000000502037c12 */ /* 0x002fc8000f8e3cff */
[----:B------:R-:W-:-:S04]  /*3be0*/  SHF.L.U32 R3, R3, 0x1f, RZ ;  /* 0x0000001f03037819 */ /* 0x000fc800000006ff */
[----:B------:R-:W1:Y:S02]  /*3bf0*/  SYNCS.PHASECHK.TRANS64.TRYWAIT P0, [UR4], R3 ;  /* 0x00000003ff0075a7 */ /* 0x000e640008001104 */
[----:B-1----:R-:W-:Y:S05]  /*3c00*/  @!P0 BRA `(.L_x_71) ;  /* 0x0000004000d08947 */ /* 0x002fea0003800000 */
.L_x_141:
[----:B------:R-:W-:Y:S01]  /*3c10*/  NOP ;  /* 0x0000000000007918 */ /* 0x000fe20000000000 */
[----:B-1----:R-:W1:Y:S01]  /*3c20*/  LDS R0, [UR8+0x14] ;  /* 0x00001408ff007984 */ /* 0x002e620008000800 */
[----:B------:R-:W-:Y:S01]  /*3c30*/  ULOP3.LUT UR4, UR42, 0xffff, URZ, 0xc0, !UPT ;  /* 0x0000ffff2a047892 */ /* 0x000fe2000f8ec0ff */
[----:B------:R-:W-:Y:S01]  /*3c40*/  UMOV UR5, 0xffff ;  /* 0x0000ffff00057882 */ /* 0x000fe20000000000 */
[----:B------:R-:W-:Y:S02]  /*3c50*/  UMOV UR6, 0x1 ;  /* 0x0000000100067882 */ /* 0x000fe40000000000 */
[----:B------:R-:W-:-:S04]  /*3c60*/  USHF.R.U32.HI UR4, URZ, 0x5, UR4 ;  /* 0x00000005ff047899 */ /* 0x000fc80008011604 */
[----:B------:R-:W-:Y:S02]  /*3c70*/  USHF.L.U32 UR5, UR5, UR4, URZ ;  /* 0x0000000405057299 */ /* 0x000fe400080006ff */
[----:B------:R-:W-:-:S04]  /*3c80*/  USHF.L.U32 UR4, UR6, UR4, URZ ;  /* 0x0000000406047299 */ /* 0x000fc800080006ff */
[----:B-1----:R-:W-:-:S04]  /*3c90*/  LOP3.LUT R0, R0, UR5, RZ, 0xc0, !PT ;  /* 0x0000000500007c12 */ /* 0x002fc8000f8ec0ff */
[----:B------:R-:W-:-:S13]  /*3ca0*/  ISETP.NE.AND P0, PT, R0, UR5, PT ;  /* 0x0000000500007c0c */ /* 0x000fda000bf05270 */
[----:B------:R-:W-:Y:S05]  /*3cb0*/  @P0 BRA `(.L_x_72) ;  /* 0x0000000000580947 */ /* 0x000fea0003800000 */
[----:B------:R-:W1:Y:S02]  /*3cc0*/  LDS R0, [UR8+0x18] ;  /* 0x00001808ff007984 */ /* 0x000e640008000800 */
[----:B-1----:R-:W-:-:S04]  /*3cd0*/  LOP3.LUT R0, R0, UR4, RZ, 0xc0, !PT ;  /* 0x0000000400007c12 */ /* 0x002fc8000f8ec0ff */
[----:B------:R-:W-:-:S13]  /*3ce0*/  ISETP.NE.AND P0, PT, R0, UR4, PT ;  /* 0x0000000400007c0c */ /* 0x000fda000bf05270 */
[----:B------:R-:W-:Y:S05]  /*3cf0*/  @P0 BRA `(.L_x_73) ;  /* 0x00000000003c0947 */ /* 0x000fea0003800000 */
[----:B------:R-:W1:Y:S01]  /*3d00*/  S2R R2, SR_LANEID ;  /* 0x0000000000027919 */ /* 0x000e620000000000 */
[----:B------:R-:W-:Y:S01]  /*3d10*/  ULOP3.LUT UR5, URZ, UR5, URZ, 0x33, !UPT ;  /* 0x00000005ff057292 */ /* 0x000fe2000f8e33ff */
[----:B------:R-:W-:Y:S01]  /*3d20*/  LOP3.LUT R4, RZ, UR4, RZ, 0x33, !PT ;  /* 0x00000004ff047c12 */ /* 0x000fe2000f8e33ff */
[----:B------:R-:W-:Y:S02]  /*3d30*/  VOTEU.ANY UR4, UPT, PT ;  /* 0x0000000000047886 */ /* 0x000fe400038e0100 */
[----:B------:R-:W-:Y:S01]  /*3d40*/  UFLO.U32 UR4, UR4 ;  /* 0x00000004000472bd */ /* 0x000fe200080e0000 */
[----:B------:R-:W2:Y:S01]  /*3d50*/  REDUX UR6, R4 ;  /* 0x00000000040673c4 */ /* 0x000ea20000000000 */
[----:B------:R-:W-:-:S06]  /*3d60*/  IMAD.U32 R0, RZ, RZ, UR5 ;  /* 0x00000005ff007e24 */ /* 0x000fcc000f8e00ff */
[----:B------:R4:W-:Y:S01]  /*3d70*/  UTCATOMSWS.AND URZ, UR5 ;  /* 0x0000000500ff79e3 */ /* 0x0009e20008000000 */
[----:B------:R-:W3:Y:S01]  /*3d80*/  REDUX UR7, R0 ;  /* 0x00000000000773c4 */ /* 0x000ee20000000000 */
[----:B-1----:R-:W-:Y:S01]  /*3d90*/  ISETP.EQ.U32.AND P0, PT, R2, UR4, PT ;  /* 0x0000000402007c0c */ /* 0x002fe2000bf02070 */
[----:B--2---:R-:W-:Y:S01]  /*3da0*/  IMAD.U32 R2, RZ, RZ, UR6 ;  /* 0x00000006ff027e24 */ /* 0x004fe2000f8e00ff */
[----:B---3--:R-:W-:-:S11]  /*3db0*/  MOV R3, UR7 ;  /* 0x0000000700037c02 */ /* 0x008fd60008000f00 */
[----:B------:R4:W-:Y:S04]  /*3dc0*/  @P0 ATOMS.AND RZ, [UR8+0x14], R3 ;  /* 0x00001403ffff098c */ /* 0x0009e8000a800008 */
[----:B------:R4:W-:Y:S01]  /*3dd0*/  @P0 ATOMS.AND RZ, [UR8+0x18], R2 ;  /* 0x00001802ffff098c */ /* 0x0009e2000a800008 */
[----:B------:R-:W-:Y:S05]  /*3de0*/  BRA `(.L_x_74) ;  /* 0x0000000000147947 */ /* 0x000fea0003800000 */
.L_x_73:
[----:B------:R-:W-:Y:S02]  /*3df0*/  MOV R2, 0x3e10 ;  /* 0x00003e1000027802 */ /* 0x000fe40000000f00 */
[----:B---3-5:R-:W-:Y:S05]  /*3e00*/  CALL.REL.NOINC `($__internal_0_$__cuda_sm10x_tcgen05_guardrail_trap_col_being_dealloced_not_returned_by_alloc) ;  /* 0x00000044002c7944 */ /* 0x028fea0003c00000 */
[----:B------:R-:W-:Y:S05]  /*3e10*/  BRA `(.L_x_74) ;  /* 0x0000000000087947 */ /* 0x000fea0003800000 */
.L_x_72:
[----:B------:R-:W-:Y:S02]  /*3e20*/  MOV R2, 0x3e40 ;  /* 0x00003e4000027802 */ /* 0x000fe40000000f00 */
[----:B---3-5:R-:W-:Y:S05]  /*3e30*/  CALL.REL.NOINC `($__internal_2_$__cuda_sm10x_tcgen05_guardrail_trap_unallocated_columns_being_dealloced) ;  /* 0x0000004400387944 */ /* 0x028fea0003c00000 */
.L_x_74:
[----:B------:R-:W-:Y:S01]  /*3e40*/  NOP ;  /* 0x0000000000007918 */ /* 0x000fe20000000000 */
[----:B----4-:R-:W-:Y:S05]  /*3e50*/  EXIT ;  /* 0x000000000000794d */ /* 0x010fea0003800000 */
.L_x_56:
[----:B------:R-:W-:-:S09]  /*3e60*/  UISETP.NE.OR UP0, UPT, UR17, 0x3, !UP3 ;  /* 0x000000031100788c */ /* 0x000fd2000df05670 */
[----:B------:R-:W-:Y:S05]  /*3e70*/  BRA.U UP0, `(.L_x_75) ;  /* 0x0000000d00807547 */ /* 0x000fea000b800000 */
[----:B------:R-:W1:Y:S01]  /*3e80*/  S2UR UR10, SR_CgaCtaId ;  /* 0x00000000000a79c3 */ /* 0x000e620000008800 */
[----:B------:R-:W2:Y:S01]  /*3e90*/  LDCU UR32, c[0x0][0x370] ;  /* 0x00006e00ff2077ac */ /* 0x000ea20008000800 */
[----:B------:R-:W-:Y:S02]  /*3ea0*/  HFMA2 R13, -RZ, RZ, 0, 0 ;  /* 0x00000000ff0d7431 */ /* 0x000fe400000001ff */
[----:B------:R-:W-:Y:S01]  /*3eb0*/  IMAD.MOV.U32 R15, RZ, RZ, 0x1 ;  /* 0x00000001ff0f7424 */ /* 0x000fe200078e00ff */
[----:B------:R-:W-:Y:S01]  /*3ec0*/  MOV R7, 0x1000 ;  /* 0x0000100000077802 */ /* 0x000fe20000000f00 */
[----:B------:R-:W2:Y:S01]  /*3ed0*/  LDCU.128 UR28, c[0x0][0xb10] ;  /* 0x00016200ff1c77ac */ /* 0x000ea20008000c00 */
[----:B------:R-:W-:Y:S01]  /*3ee0*/  IMAD.MOV.U32 R14, RZ, RZ, RZ ;  /* 0x000000ffff0e7224 */ /* 0x000fe200078e00ff */
[----:B------:R-:W3:Y:S01]  /*3ef0*/  LDC.64 R16, c[0x0][0x348] ;  /* 0x0000d200ff107b82 */ /* 0x000ee20000000a00 */
[----:B------:R-:W4:Y:S01]  /*3f00*/  LDCU UR27, c[0x0][0x374] ;  /* 0x00006e80ff1b77ac */ /* 0x000f220008000800 */
[----:B------:R-:W1:Y:S06]  /*3f10*/  LDCU UR15, c[0x0][0xb0c] ;  /* 0x00016180ff0f77ac */ /* 0x000e6c0008000800 */
[----:B------:R-:W3:Y:S01]  /*3f20*/  LDC.64 R2, c[0x0][0x888] ;  /* 0x00022200ff027b82 */ /* 0x000ee20000000a00 */
[----:B------:R-:W1:Y:S01]  /*3f30*/  LDCU UR39, c[0x0][0xb20] ;  /* 0x00016400ff2777ac */ /* 0x000e620008000800 */
[----:B------:R-:W1:Y:S06]  /*3f40*/  LDCU UR4, c[0x0][0xb30] ;  /* 0x00016600ff0477ac */ /* 0x000e6c0008000800 */
[----:B------:R-:W3:Y:S01]  /*3f50*/  LDC.64 R4, c[0x0][0x890] ;  /* 0x00022400ff047b82 */ /* 0x000ee20000000a00 */
[----:B------:R-:W-:Y:S01]  /*3f60*/  UMOV UR21, 0x400 ;  /* 0x0000040000157882 */ /* 0x000fe20000000000 */
[----:B--2---:R-:W-:-:S02]  /*3f70*/  UIMAD.WIDE.U32 UR6, UR32, UR28, URZ ;  /* 0x0000001c200672a5 */ /* 0x004fc4000f8e00ff */
[----:B----4-:R-:W-:Y:S02]  /*3f80*/  UIMAD.WIDE.U32 UR8, UR27, UR31, URZ ;  /* 0x0000001f1b0872a5 */ /* 0x010fe4000f8e00ff */
[----:B-1----:R-:W-:Y:S02]  /*3f90*/  ULEA UR21, UR10, UR21, 0x18 ;  /* 0x000000150a157291 */ /* 0x002fe4000f8ec0ff */
[----:B------:R-:W-:Y:S02]  /*3fa0*/  UPLOP3.LUT UP3, UPT, UPT, UPT, UPT, 0x40, 0x4 ;  /* 0x000000000004789c */ /* 0x000fe40003f6e870 */
[----:B------:R-:W-:Y:S02]  /*3fb0*/  UIADD3 UR33, UPT, UPT, UR21, 0x58, URZ ;  /* 0x0000005815217890 */ /* 0x000fe4000fffe0ff */
[----:B------:R-:W-:Y:S01]  /*3fc0*/  UIADD3 UR17, UPT, UPT, UR21, 0x50, URZ ;  /* 0x0000005015117890 */ /* 0x000fe2000fffe0ff */
[----:B------:R-:W-:Y:S01]  /*3fd0*/  UMOV UR6, UR7 ;  /* 0x0000000700067c82 */ /* 0x000fe20008000000 */
[----:B------:R-:W-:Y:S01]  /*3fe0*/  UMOV UR35, UR9 ;  /* 0x0000000900237c82 */ /* 0x000fe20008000000 */
[----:B------:R-:W-:-:S02]  /*3ff0*/  UISETP.GE.AND UP0, UPT, UR42, 0x1, UPT ;  /* 0x000000012a00788c */ /* 0x000fc4000bf06270 */
[----:B------:R-:W-:Y:S01]  /*4000*/  UISETP.NE.AND UP4, UPT, UR42, 0x1, UPT ;  /* 0x000000012a00788c */ /* 0x000fe2000bf85270 */
[----:B------:R-:W1:Y:S01]  /*4010*/  LDCU.64 UR22, c[0x0][0xb28] ;  /* 0x00016500ff1677ac */ /* 0x000e620008000a00 */
[----:B------:R-:W-:Y:S02]  /*4020*/  UISETP.NE.AND UP6, UPT, UR15, 0x1, UPT ;  /* 0x000000010f00788c */ /* 0x000fe4000bfc5270 */
[----:B------:R-:W-:Y:S02]  /*4030*/  UISETP.NE.AND UP5, UPT, UR30, 0x1, UPT ;  /* 0x000000011e00788c */ /* 0x000fe4000bfa5270 */
[----:B------:R-:W-:Y:S02]  /*4040*/  UPRMT UR33, UR10, 0x654, UR33 ;  /* 0x000006540a217896 */ /* 0x000fe40008000021 */
[----:B------:R-:W-:Y:S02]  /*4050*/  USHF.R.U32.HI UR37, URZ, UR29, UR6 ;  /* 0x0000001dff257299 */ /* 0x000fe40008011606 */
[----:B------:R-:W-:-:S02]  /*4060*/  UPRMT UR34, UR10, 0x654, UR17 ;  /* 0x000006540a227896 */ /* 0x000fc40008000011 */
[----:B------:R-:W-:Y:S02]  /*4070*/  USHF.R.U32.HI UR35, URZ, UR39, UR35 ;  /* 0x00000027ff237299 */ /* 0x000fe40008011623 */
[----:B------:R-:W-:-:S11]  /*4080*/  UISETP.NE.AND UP2, UPT, UR4, 0x1, UPT ;  /* 0x000000010400788c */ /* 0x000fd6000bf45270 */
.L_x_84:
[C---:B------:R-:W-:Y:S02]  /*4090*/  LEA R12, R14.reuse, UR21, 0x3 ;  /* 0x000000150e0c7c11 */ /* 0x040fe4000f8e18ff */
[----:B------:R-:W-:Y:S02]  /*40a0*/  SHF.L.U32 R9, R13, 0x1f, RZ ;  /* 0x0000001f0d097819 */ /* 0x000fe400000006ff */
[----:B------:R-:W-:Y:S02]  /*40b0*/  LEA R10, R14, UR21, 0x4 ;  /* 0x000000150e0a7c11 */ /* 0x000fe4000f8e20ff */
[----:B--2---:R-:W2:Y:S02]  /*40c0*/  SYNCS.PHASECHK.TRANS64.TRYWAIT P0, [R12+URZ+0x80], R9 ;  /* 0x000080090c0075a7 */ /* 0x004ea400080011ff */
[----:B--2---:R-:W-:Y:S05]  /*40d0*/  @!P0 BRA `(.L_x_76) ;  /* 0x0000003c00b48947 */ /* 0x004fea0003800000 */
.L_x_142:
[----:B--2---:R-:W2:Y:S01]  /*40e0*/  LDS.128 R8, [R10+0x110] ;  /* 0x000110000a087984 */ /* 0x004ea20000000c00 */
[----:B------:R-:W-:Y:S01]  /*40f0*/  UISETP.GE.AND UP0, UPT, UR42, 0x1, UPT ;  /* 0x000000012a00788c */ /* 0x000fe2000bf06270 */
[----:B------:R-:W-:Y:S01]  /*4100*/  @!PT LDS RZ, [RZ] ;  /* 0x00000000fffff984 */ /* 0x000fe20000000800 */
[----:B------:R-:W-:Y:S01]  /*4110*/  @!PT LDS RZ, [RZ] ;  /* 0x00000000fffff984 */ /* 0x000fe20000000800 */
[----:B------:R-:W-:Y:S01]  /*4120*/  @!PT LDS RZ, [RZ] ;  /* 0x00000000fffff984 */ /* 0x000fe20000000800 */
[----:B------:R-:W-:Y:S01]  /*4130*/  @!PT LDS RZ, [RZ] ;  /* 0x00000000fffff984 */ /* 0x000fe20000000800 */
[----:B------:R4:W-:Y:S06]  /*4140*/  MEMBAR.ALL.CTA ;  /* 0x0000000000007992 */ /* 0x0009ec0000008000 */
[----:B----4-:R-:W4:Y:S01]  /*4150*/  FENCE.VIEW.ASYNC.S ;  /* 0x00000000000073c6 */ /* 0x010f220000000000 */
[----:B--2---:R-:W-:Y:S11]  /*4160*/  LOP3.LUT P0, RZ, R10, 0x1, RZ, 0xc0, !PT ;  /* 0x000000010aff7812 */ /* 0x004ff6000780c0ff */
[----:B------:R-:W-:Y:S02]  /*4170*/  @!UPT UIADD3 URZ, UPT, UPT, URZ, URZ, URZ ;  /* 0x000000fffffff290 */ /* 0x000fe4000fffe0ff */
[----:B----4-:R-:W-:Y:S01]  /*4180*/  VOTEU.ANY UP1, P0 ;  /* 0x0000000000ff7886 */ /* 0x010fe20000020100 */
[----:B------:R-:W-:Y:S11]  /*4190*/  PLOP3.LUT P0, PT, PT, PT, UP1, 0x80, 0x8 ;  /* 0x000000000008781c */ /* 0x000ff60003f0f018 */
[----:B------:R-:W-:Y:S02]  /*41a0*/  @!UPT UIADD3 URZ, UPT, UPT, URZ, URZ, URZ ;  /* 0x000000fffffff290 */ /* 0x000fe4000fffe0ff */
[----:B------:R-:W-:Y:S02]  /*41b0*/  @P0 SHF.R.U32.HI R0, RZ, 0x10, R9 ;  /* 0x00000010ff000819 */ /* 0x000fe40000011609 */
[----:B------:R-:W-:Y:S02]  /*41c0*/  @P0 MOV R6, R8 ;  /* 0x0000000800060202 */ /* 0x000fe40000000f00 */
[----:B------:R-:W-:Y:S01]  /*41d0*/  @P0 R2UR UR4, R0 ;  /* 0x00000000000402ca */ /* 0x000fe200000e0000 */
[----:B------:R-:W-:Y:S01]  /*41e0*/  VIADD R0, R12, 0x90 ;  /* 0x000000900c007836 */ /* 0x000fe20000000000 */
[----:B------:R-:W-:Y:S02]  /*41f0*/  @P0 LOP3.LUT R8, R9, 0xffff, RZ, 0xc0, !PT ;  /* 0x0000ffff09080812 */ /* 0x000fe400078ec0ff */
[----:B------:R-:W-:Y:S02]  /*4200*/  @P0 R2UR UR6, R6 ;  /* 0x00000000060602ca */ /* 0x000fe400000e0000 */
[----:B------:R-:W-:Y:S02]  /*4210*/  PRMT R0, RZ, 0x654, R0 ;  /* 0x00000654ff007816 */ /* 0x000fe40000000000 */
[----:B------:R-:W-:Y:S02]  /*4220*/  @P0 R2UR UR5, R8 ;  /* 0x00000000080502ca */ /* 0x000fe400000e0000 */
[----:B------:R2:W-:Y:S03]  /*4230*/  SYNCS.ARRIVE.TRANS64.RED.A1T0 RZ, [R0+URZ], RZ ;  /* 0x000000ff00ff79a7 */ /* 0x0005e600081004ff */
[----:B------:R-:W-:Y:S04]  /*4240*/  @UP1 UMOV UR26, UR4 ;  /* 0x00000004001a1c82 */ /* 0x000fe80008000000 */
[----:B------:R-:W-:Y:S04]  /*4250*/  @UP1 UMOV UR14, UR6 ;  /* 0x00000006000e1c82 */ /* 0x000fe80008000000 */
[----:B------:R-:W-:Y:S01]  /*4260*/  @UP1 UMOV UR13, UR5 ;  /* 0x00000005000d1c82 */ /* 0x000fe20008000000 */
[----:B------:R-:W-:Y:S05]  /*4270*/  BRA.U !UP0, `(.L_x_77) ;  /* 0x0000000108a47547 */ /* 0x000fea000b800000 */
[----:B------:R-:W-:Y:S02]  /*4280*/  UIMAD.WIDE.U32 UR8, UR13, UR31, URZ ;  /* 0x0000001f0d0872a5 */ /* 0x000fe4000f8e00ff */
[----:B------:R-:W-:Y:S02]  /*4290*/  UIMAD.WIDE.U32 UR10, UR14, UR28, URZ ;  /* 0x0000001c0e0a72a5 */ /* 0x000fe4000f8e00ff */
[----:B------:R-:W-:Y:S02]  /*42a0*/  USEL UR4, UR27, UR35, !UP5 ;  /* 0x000000231b047287 */ /* 0x000fe4000e800000 */
[----:B------:R-:W-:Y:S02]  /*42b0*/  USEL UR7, UR32, UR37, !UP6 ;  /* 0x0000002520077287 */ /* 0x000fe4000f000000 */
[----:B-1----:R-:W-:Y:S02]  /*42c0*/  UIMAD.WIDE.U32 UR18, UR4, UR22, URZ ;  /* 0x00000016041272a5 */ /* 0x002fe4000f8e00ff */
[----:B------:R-:W-:Y:S01]  /*42d0*/  UIMAD.WIDE.U32 UR24, UR7, UR22, URZ ;  /* 0x00000016071872a5 */ /* 0x000fe2000f8e00ff */
[----:B------:R-:W-:Y:S02]  /*42e0*/  UMOV UR5, UR9 ;  /* 0x0000000900057c82 */ /* 0x000fe40008000000 */
[----:B------:R-:W-:Y:S03]  /*42f0*/  USHF.R.U32.HI UR6, URZ, UR39, UR5 ;  /* 0x00000027ff067299 */ /* 0x000fe60008011605 */
[----:B------:R-:W-:Y:S01]  /*4300*/  UMOV UR5, UR11 ;  /* 0x0000000b00057c82 */ /* 0x000fe20008000000 */
[----:B------:R-:W-:Y:S02]  /*4310*/  USEL UR6, UR13, UR6, !UP5 ;  /* 0x000000060d067287 */ /* 0x000fe4000e800000 */
[----:B------:R-:W-:Y:S02]  /*4320*/  USHF.R.U32.HI UR8, URZ, UR29, UR5 ;  /* 0x0000001dff087299 */ /* 0x000fe40008011605 */
[----:B------:R-:W-:Y:S01]  /*4330*/  UIMAD.WIDE.U32 UR10, UR6, UR22, URZ ;  /* 0x00000016060a72a5 */ /* 0x000fe2000f8e00ff */
[----:B------:R-:W-:Y:S02]  /*4340*/  UMOV UR5, UR19 ;  /* 0x0000001300057c82 */ /* 0x000fe40008000000 */
[----:B------:R-:W-:Y:S03]  /*4350*/  @UP4 USHF.R.U32.HI UR4, URZ, UR23, UR5 ;  /* 0x00000017ff044299 */ /* 0x000fe60008011605 */
[----:B------:R-:W-:Y:S01]  /*4360*/  UMOV UR5, UR25 ;  /* 0x0000001900057c82 */ /* 0x000fe20008000000 */
[----:B------:R-:W-:Y:S02]  /*4370*/  UIMAD UR4, UR42, UR4, URZ ;  /* 0x000000042a0472a4 */ /* 0x000fe4000f8e02ff */
[----:B------:R-:W-:Y:S02]  /*4380*/  @UP4 USHF.R.U32.HI UR7, URZ, UR23, UR5 ;  /* 0x00000017ff074299 */ /* 0x000fe40008011605 */
[----:B------:R-:W-:Y:S02]  /*4390*/  USEL UR5, UR14, UR8, !UP6 ;  /* 0x000000080e057287 */ /* 0x000fe4000f000000 */
[----:B------:R-:W-:Y:S02]  /*43a0*/  UIMAD UR8, UR42, UR7, URZ ;  /* 0x000000072a0872a4 */ /* 0x000fe4000f8e02ff */
[----:B------:R-:W-:Y:S03]  /*43b0*/  UISETP.GE.AND UP0, UPT, UR6, UR4, UPT ;  /* 0x000000040600728c */ /* 0x000fe6000bf06270 */
[----:B------:R-:W-:Y:S01]  /*43c0*/  UMOV UR4, UR11 ;  /* 0x0000000b00047c82 */ /* 0x000fe20008000000 */
[----:B------:R-:W-:Y:S02]  /*43d0*/  UISETP.GE.OR UP0, UPT, UR5, UR8, UP0 ;  /* 0x000000080500728c */ /* 0x000fe40008706670 */
[----:B------:R-:W-:Y:S02]  /*43e0*/  USHF.R.U32.HI UR4, URZ, UR23, UR4 ;  /* 0x00000017ff047299 */ /* 0x000fe40008011604 */
[----:B------:R-:W-:Y:S02]  /*43f0*/  UIMAD.WIDE.U32 UR8, UR5, UR22, URZ ;  /* 0x00000016050872a5 */ /* 0x000fe4000f8e00ff */
[----:B------:R-:W-:Y:S04]  /*4400*/  USEL UR10, UR6, UR4, !UP4 ;  /* 0x00000004060a7287 */ /* 0x000fe8000e000000 */
[----:B------:R-:W-:Y:S01]  /*4410*/  UIADD3 UR11, UPT, UPT, -UR10, URZ, URZ ;  /* 0x000000ff0a0b7290 */ /* 0x000fe2000fffe1ff */
[----:B------:R-:W-:Y:S02]  /*4420*/  @!UP0 UMOV UR4, UR9 ;  /* 0x0000000900048c82 */ /* 0x000fe40008000000 */
[----:B------:R-:W-:Y:S02]  /*4430*/  @!UP0 USHF.R.U32.HI UR4, URZ, UR23, UR4 ;  /* 0x00000017ff048299 */ /* 0x000fe40008011604 */
[----:B------:R-:W-:Y:S02]  /*4440*/  UIMAD UR8, UR42, UR11, UR6 ;  /* 0x0000000b2a0872a4 */ /* 0x000fe4000f8e0206 */
[----:B------:R-:W-:Y:S04]  /*4450*/  @!UP0 USEL UR4, UR5, UR4, !UP4 ;  /* 0x0000000405048287 */ /* 0x000fe8000e000000 */
[----:B------:R-:W-:Y:S02]  /*4460*/  @!UP0 UIMAD UR8, UR7, UR8, UR4 ;  /* 0x00000008070882a4 */ /* 0x000fe4000f8e0204 */
[----:B------:R-:W-:Y:S02]  /*4470*/  @!UP0 UIADD3 UR9, UPT, UPT, UR10, -UR4, URZ ;  /* 0x800000040a098290 */ /* 0x000fe4000fffe0ff */
[----:B------:R-:W-:Y:S02]  /*4480*/  UIADD3 UR4, UPT, UPT, -UR5, URZ, URZ ;  /* 0x000000ff05047290 */ /* 0x000fe4000fffe1ff */
[----:B------:R-:W-:Y:S02]  /*4490*/  UIADD3 UR7, UPT, UPT, -UR6, URZ, URZ ;  /* 0x000000ff06077290 */ /* 0x000fe4000fffe1ff */
[----:B------:R-:W-:Y:S02]  /*44a0*/  @!UP0 UIMAD UR6, UR9, UR42, UR5 ;  /* 0x0000002a090682a4 */ /* 0x000fe4000f8e0205 */
[----:B------:R-:W-:Y:S02]  /*44b0*/  UIMAD UR14, UR15, UR4, UR14 ;  /* 0x000000040f0e72a4 */ /* 0x000fe4000f8e020e */
[----:B------:R-:W-:Y:S01]  /*44c0*/  UIMAD UR13, UR30, UR7, UR13 ;  /* 0x000000071e0d72a4 */ /* 0x000fe2000f8e020d */
[----:B------:R-:W-:Y:S02]  /*44d0*/  @!UP0 UMOV UR5, UR8 ;  /* 0x0000000800058c82 */ /* 0x000fe40008000000 */
[----:B------:R-:W-:Y:S02]  /*44e0*/  UIMAD UR14, UR5, UR15, UR14 ;  /* 0x0000000f050e72a4 */ /* 0x000fe4000f8e020e */
[----:B------:R-:W-:Y:S11]  /*44f0*/  UIMAD UR13, UR6, UR30, UR13 ;  /* 0x0000001e060d72a4 */ /* 0x000ff6000f8e020d */
[----:B------:R-:W-:Y:S01]  /*4500*/  @!UPT UIADD3 URZ, UPT, UPT, URZ, URZ, URZ ;  /* 0x000000fffffff290 */ /* 0x000fe2000fffe0ff */
.L_x_77:
[----:B------:R-:W4:Y:S01]  /*4510*/  @!UP2 LDCU.128 UR8, c[0x0][0xb10] ;  /* 0x00016200ff08a7ac */ /* 0x000f220008000c00 */
[C---:B---3--:R-:W-:Y:S02]  /*4520*/  ISETP.NE.U32.AND P1, PT, R4.reuse, RZ, PT ;  /* 0x000000ff0400720c */ /* 0x048fe40003f25070 */
[----:B------:R-:W-:Y:S02]  /*4530*/  ISETP.NE.U32.AND P0, PT, R4, RZ, PT ;  /* 0x000000ff0400720c */ /* 0x000fe40003f05070 */
[C---:B------:R-:W-:Y:S02]  /*4540*/  ISETP.NE.AND.EX P1, PT, R5.reuse, RZ, PT, P1 ;  /* 0x000000ff0500720c */ /* 0x040fe40003f25310 */
[----:B------:R-:W-:Y:S01]  /*4550*/  ISETP.NE.AND.EX P0, PT, R5, RZ, PT, P0 ;  /* 0x000000ff0500720c */ /* 0x000fe20003f05300 */
[----:B------:R-:W3:Y:S01]  /*4560*/  @!UP2 LDCU UR5, c[0x0][0xb0c] ;  /* 0x00016180ff05a7ac */ /* 0x000ee20008000800 */
[----:B------:R-:W-:Y:S01]  /*4570*/  SHF.L.U32 R9, R15, 0x1f, RZ ;  /* 0x0000001f0f097819 */ /* 0x000fe200000006ff */
[----:B------:R-:W-:Y:S02]  /*4580*/  USHF.L.U32 UR19, UR16, 0x6, URZ ;  /* 0x0000000610137899 */ /* 0x000fe400080006ff */
[----:B------:R-:W-:Y:S02]  /*4590*/  USHF.L.U32 UR18, UR20, 0x7, URZ ;  /* 0x0000000714127899 */ /* 0x000fe400080006ff */
[----:B----4-:R-:W-:Y:S07]  /*45a0*/  UIMAD.WIDE.U32 UR6, UR14, UR8, URZ ;  /* 0x000000080e0672a5 */ /* 0x010fee000f8e00ff */
[----:B------:R-:W-:Y:S01]  /*45b0*/  @!UP2 UMOV UR4, UR7 ;  /* 0x000000070004ac82 */ /* 0x000fe20008000000 */
[----:B---3--:R-:W-:Y:S02]  /*45c0*/  @!UP2 UISETP.NE.AND UP0, UPT, UR5, 0x1, UPT ;  /* 0x000000010500a88c */ /* 0x008fe4000bf05270 */
[----:B------:R-:W-:Y:S02]  /*45d0*/  @!UP2 USHF.R.U32.HI UR4, URZ, UR9, UR4 ;  /* 0x00000009ff04a299 */ /* 0x000fe40008011604 */
[----:B------:R-:W-:Y:S02]  /*45e0*/  UIMAD.WIDE.U32 UR6, UR13, UR11, URZ ;  /* 0x0000000b0d0672a5 */ /* 0x000fe4000f8e00ff */
[----:B------:R-:W-:Y:S02]  /*45f0*/  @!UP2 USEL UR8, UR14, UR4, !UP0 ;  /* 0x000000040e08a287 */ /* 0x000fe4000c000000 */
[----:B------:R-:W-:Y:S03]  /*4600*/  @!UP2 UISETP.NE.AND UP0, UPT, UR10, 0x1, UPT ;  /* 0x000000010a00a88c */ /* 0x000fe6000bf05270 */
[----:B------:R-:W-:Y:S02]  /*4610*/  @!UP2 UMOV UR6, UR7 ;  /* 0x000000070006ac82 */ /* 0x000fe40008000000 */
[----:B------:R-:W3:Y:S02]  /*4620*/  @!UP2 LDCU UR4, c[0x0][0xb20] ;  /* 0x00016400ff04a7ac */ /* 0x000ee40008000800 */
[----:B---3--:R-:W-:Y:S04]  /*4630*/  @!UP2 USHF.R.U32.HI UR6, URZ, UR4, UR6 ;  /* 0x00000004ff06a299 */ /* 0x008fe80008011606 */
[----:B------:R-:W-:Y:S04]  /*4640*/  @!UP2 USEL UR6, UR13, UR6, !UP0 ;  /* 0x000000060d06a287 */ /* 0x000fe8000c000000 */
[----:B------:R-:W-:Y:S02]  /*4650*/  @!UP2 UIADD3 UR4, UPT, UPT, -UR8, UR6, URZ ;  /* 0x000000060804a290 */ /* 0x000fe4000fffe1ff */
[----:B------:R-:W-:Y:S02]  /*4660*/  @!UP2 UIADD3 UR6, UPT, UPT, UR8, -UR6, URZ ;  /* 0x800000060806a290 */ /* 0x000fe4000fffe0ff */
[----:B------:R-:W-:Y:S02]  /*4670*/  @!UP2 UIMAD UR14, UR4, UR5, UR14 ;  /* 0x00000005040ea2a4 */ /* 0x000fe4000f8e020e */
[----:B------:R-:W-:Y:S01]  /*4680*/  @!UP2 UIMAD UR13, UR6, UR10, UR13 ;  /* 0x0000000a060da2a4 */ /* 0x000fe2000f8e020d */
[----:B------:R-:W-:Y:S11]  /*4690*/  BRA.U UP3, `(.L_x_78) ;  /* 0x0000000103107547 */ /* 0x000ff6000b800000 */
[----:B--2---:R-:W-:Y:S04]  /*46a0*/  MOV R0, UR38 ;  /* 0x0000002600007c02 */ /* 0x004fe80008000f00 */
[----:B------:R-:W-:Y:S04]  /*46b0*/  SHF.L.U32 R11, R0, 0x1f, RZ ;  /* 0x0000001f000b7819 */ /* 0x000fe800000006ff */
[----:B------:R-:W2:Y:S02]  /*46c0*/  SYNCS.PHASECHK.TRANS64.TRYWAIT P2, [UR21+0x78], R11 ;  /* 0x0000780bff0075a7 */ /* 0x000ea40008041115 */
[----:B--2---:R-:W-:Y:S05]  /*46d0*/  @!P2 BRA `(.L_x_79) ;  /* 0x000000380048a947 */ /* 0x004fea0003800000 */
.L_x_78:
[----:B------:R-:W-:Y:S05]  /*46e0*/  @!P1 BRA `(.L_x_80) ;  /* 0x0000000000309947 */ /* 0x000fea0003800000 */
[----:B------:R-:W-:Y:S01]  /*46f0*/  ISETP.NE.U32.AND P1, PT, R2, RZ, PT ;  /* 0x000000ff0200720c */ /* 0x000fe20003f25070 */
[----:B------:R-:W3:Y:S01]  /*4700*/  LDCU.64 UR4, c[0x0][0x358] ;  /* 0x00006b00ff0477ac */ /* 0x000ee20008000a00 */
[----:B------:R-:W-:Y:S02]  /*4710*/  IMAD.MOV.U32 R84, RZ, RZ, 0x1 ;  /* 0x00000001ff547424 */ /* 0x000fe400078e00ff */
[----:B------:R-:W-:Y:S11]  /*4720*/  ISETP.NE.AND.EX P1, PT, R3, RZ, PT, P1 ;  /* 0x000000ff0300720c */ /* 0x000ff60003f25310 */
[----:B------:R-:W-:Y:S02]  /*4730*/  @!UPT UIADD3 URZ, UPT, UPT, URZ, URZ, URZ ;  /* 0x000000fffffff290 */ /* 0x000fe4000fffe0ff */
[----:B--2---:R-:W2:Y:S01]  /*4740*/  @P1 LDC.64 R10, c[0x0][0x888] ;  /* 0x00022200ff0a1b82 */ /* 0x004ea20000000a00 */
[----:B------:R-:W-:Y:S04]  /*4750*/  @P1 IMAD R0, R4, UR36, RZ ;  /* 0x0000002404001c24 */ /* 0x000fe8000f8e02ff */
[----:B--2---:R-:W-:Y:S04]  /*4760*/  @P1 IMAD.WIDE R10, R0, 0x4, R10 ;  /* 0x00000004000a1825 */ /* 0x004fe800078e020a */
[----:B------:R-:W-:Y:S01]  /*4770*/  HFMA2 R0, -RZ, RZ, 0, 5.9604644775390625e-08 ;  /* 0x00000001ff007431 */ /* 0x000fe200000001ff */
[----:B---3-5:R3:W5:Y:S04]  /*4780*/  @P1 LDG.E R41, desc[UR4][R10.64] ;  /* 0x000000040a291981 */ /* 0x028768000c1e1900 */
[----:B------:R-:W-:Y:S01]  /*4790*/  @!P1 PRMT R84, R0, 0x7610, R84 ;  /* 0x0000761000549816 */ /* 0x000fe20000000054 */
[----:B---3--:R-:W4:Y:S06]  /*47a0*/  @!P1 LDC R41, c[0x0][0x880] ;  /* 0x00022000ff299b82 */ /* 0x008f2c0000000800 */
.L_x_80:
[----:B----45:R-:W-:Y:S01]  /*47b0*/  @!P0 FSETP.EQ.AND P1, PT, R41, RZ, PT ;  /* 0x000000ff2900820b */ /* 0x030fe20003f22000 */
[----:B------:R-:W-:Y:S01]  /*47c0*/  @!UPT UIADD3 URZ, UPT, UPT, URZ, URZ, URZ ;  /* 0x000000fffffff290 */ /* 0x000fe2000fffe0ff */
[----:B------:R-:W-:Y:S11]  /*47d0*/  @!P0 BRA `(.L_x_81) ;  /* 0x0000000000188947 */ /* 0x000ff60003800000 */
[----:B------:R-:W-:Y:S02]  /*47e0*/  LOP3.LUT P0, RZ, R84, 0xff, RZ, 0xc0, !PT ;  /* 0x000000ff54ff7812 */ /* 0x000fe4000780c0ff */
[----:B------:R-:W-:Y:S04]  /*47f0*/  ISETP.NE.U32.AND P1, PT, R2, RZ, PT ;  /* 0x000000ff0200720c */ /* 0x000fe80003f25070 */
[----:B------:R-:W-:Y:S04]  /*4800*/  ISETP.NE.AND.EX P1, PT, R3, RZ, PT, P1 ;  /* 0x000000ff0300720c */ /* 0x000fe80003f25310 */
[----:B------:R-:W-:Y:S03]  /*4810*/  PLOP3.LUT P1, PT, P1, PT, PT, 0x8, 0x80 ;  /* 0x000000000080781c */ /* 0x000fe60000f2e170 */
[----:B------:R-:W-:Y:S11]  /*4820*/  @P0 FSETP.EQ.AND P1, PT, R41, RZ, PT ;  /* 0x000000ff2900020b */ /* 0x000ff60003f22000 */
[----:B------:R-:W-:Y:S02]  /*4830*/  @!UPT UIADD3 URZ, UPT, UPT, URZ, URZ, URZ ;  /* 0x000000fffffff290 */ /* 0x000fe4000fffe0ff */
.L_x_81:
[----:B------:R-:W3:Y:S01]  /*4840*/  SYNCS.PHASECHK.TRANS64.TRYWAIT P2, [UR21+0x60], R9 ;  /* 0x00006009ff0075a7 */ /* 0x000ee20008041115 */
[----:B------:R-:W-:Y:S04]  /*4850*/  ELECT P0, URZ, PT ;  /* 0x0000000000ff782f */ /* 0x000fe80003800000 */
[----:B------:R-:W-:Y:S11]  /*4860*/  PLOP3.LUT P1, PT, P1, P0, PT, 0xf2, 0x2f ;  /* 0x00000000002f781c */ /* 0x000ff60000f21e72 */
[----:B------:R-:W-:Y:S02]  /*4870*/  @!UPT UIADD3 URZ, UPT, UPT, URZ, URZ, URZ ;  /* 0x000000fffffff290 */ /* 0x000fe4000fffe0ff */
[----:B------:R-:W-:Y:S05]  /*4880*/  @!P1 IADD3 R8, P0, PT, R16, 0x580, RZ ;  /* 0x0000058010089810 */ /* 0x000fea0007f1e0ff */
[----:B------:R-:W-:Y:S01]  /*4890*/  @!P1 IMAD.X R6, RZ, RZ, R17, P0 ;  /* 0x000000ffff069224 */ /* 0x000fe200000e0611 */
[----:B---3--:R-:W-:Y:S07]  /*48a0*/  @!P2 BRA `(.L_x_82) ;  /* 0x0000003400eca947 */ /* 0x008fee0003800000 */
.L_x_145:
[----:B------:R-:W-:Y:S01]  /*48b0*/  @!P1 R2UR UR5, R8 ;  /* 0x00000000080592ca */ /* 0x000fe200000e0000 */
[----:B------:R-:W-:Y:S01]  /*48c0*/  VOTEU.ALL UP0, P1 ;  /* 0x0000000000ff7886 */ /* 0x000fe20000800000 */
[----:B------:R-:W-:Y:S01]  /*48d0*/  @!P1 R2UR UR4, R6 ;  /* 0x00000000060492ca */ /* 0x000fe200000e0000 */
[----:B--2---:R-:W-:Y:S01]  /*48e0*/  @!P1 IMAD.MOV.U32 R0, RZ, RZ, 0x1000 ;  /* 0x00001000ff009424 */ /* 0x004fe200078e00ff */
[----:B------:R-:W-:Y:S01]  /*48f0*/  UMOV UR6, 0x0 ;  /* 0x0000000000067882 */ /* 0x000fe20000000000 */
[----:B------:R-:W-:Y:S01]  /*4900*/  UMOV UR7, 0x10000000 ;  /* 0x1000000000077882 */ /* 0x000fe20000000000 */
[----:B------:R-:W-:Y:S01]  /*4910*/  @!UP0 UIADD3 UR16, UPT, UPT, UR21, 0x200, URZ ;  /* 0x0000020015108890 */ /* 0x000fe2000fffe0ff */
[----:B------:R-:W-:Y:S01]  /*4920*/  VIADD R14, R14, 0x1 ;  /* 0x000000010e0e7836 */ /* 0x000fe20000000000 */
[----:B------:R-:W-:Y:S01]  /*4930*/  VOTEU.ALL UP0, P1 ;  /* 0x0000000000ff7886 */ /* 0x000fe20000800000 */
[----:B------:R-:W-:Y:S04]  /*4940*/  UMOV UR20, UR36 ;  /* 0x0000002400147c82 */ /* 0x000fe80008000000 */
[----:B------:R-:W-:Y:S02]  /*4950*/  IMAD.U32 R10, RZ, RZ, UR5 ;  /* 0x00000005ff0a7e24 */ /* 0x000fe4000f8e00ff */
[----:B------:R-:W-:Y:S03]  /*4960*/  IMAD.U32 R11, RZ, RZ, UR4 ;  /* 0x00000004ff0b7e24 */ /* 0x000fe6000f8e00ff */
[----:B------:R-:W-:Y:S02]  /*4970*/  @!P1 R2UR UR4, R10 ;  /* 0x000000000a0492ca */ /* 0x000fe400000e0000 */
[----:B------:R-:W-:Y:S11]  /*4980*/  @!P1 R2UR UR5, R11 ;  /* 0x000000000b0592ca */ /* 0x000ff600000e0000 */
[----:B------:R-:W-:Y:S02]  /*4990*/  @!UPT UIADD3 URZ, UPT, UPT, URZ, URZ, URZ ;  /* 0x000000fffffff290 */ /* 0x000fe4000fffe0ff */
[----:B------:R2:W-:Y:S01]  /*49a0*/  @!UP0 UTMALDG.3D [UR16], [UR4], desc[UR6] ;  /* 0x00000610040085b4 */ /* 0x0005e20008011000 */
[----:B------:R2:W-:Y:S01]  /*49b0*/  @!P1 SYNCS.ARRIVE.TRANS64.RED.A0TR RZ, [UR21+0x50], R0 ;  /* 0x00005000ffff99a7 */ /* 0x0005e20008300415 */
[----:B------:R-:W-:Y:S01]  /*49c0*/  SYNCS.ARRIVE.TRANS64.RED.A1T0 RZ, [UR34], RZ ;  /* 0x000000ffffff79a7 */ /* 0x000fe20008100422 */
[----:B------:R-:W3:Y:S02]  /*49d0*/  SYNCS.PHASECHK.TRANS64.TRYWAIT P0, [UR21+0x68], R9 ;  /* 0x00006809ff0075a7 */ /* 0x000ee40008001115 */
[----:B--23--:R-:W-:Y:S05]  /*49e0*/  @!P0 BRA `(.L_x_83) ;  /* 0x0000003400b48947 */ /* 0x00cfea0003800000 */
.L_x_147:
[----:B------:R-:W-:Y:S01]  /*49f0*/  @!P1 IADD3 R6, P0, PT, R16, 0x580, RZ ;  /* 0x0000058010069810 */ /* 0x000fe20007f1e0ff */
[----:B------:R-:W-:Y:S01]  /*4a00*/  VOTEU.ALL UP0, P1 ;  /* 0x0000000000ff7886 */ /* 0x000fe20000800000 */
[----:B------:R-:W-:Y:S01]  /*4a10*/  UMOV UR6, 0x0 ;  /* 0x0000000000067882 */ /* 0x000fe20000000000 */
[----:B------:R-:W-:Y:S01]  /*4a20*/  UMOV UR7, 0x10000000 ;  /* 0x1000000000077882 */ /* 0x000fe20000000000 */
[----:B------:R-:W-:Y:S01]  /*4a30*/  @!P1 R2UR UR5, R6 ;  /* 0x00000000060592ca */ /* 0x000fe200000e0000 */
[----:B--2---:R-:W-:Y:S01]  /*4a40*/  @!P1 IMAD.X R0, RZ, RZ, R17, P0 ;  /* 0x000000ffff009224 */ /* 0x004fe200000e0611 */
[----:B------:R-:W-:Y:S01]  /*4a50*/  @!UP0 UIADD3 UR10, UPT, UPT, UR18, 0x40, URZ ;  /* 0x00000040120a8890 */ /* 0x000fe2000fffe0ff */
[----:B------:R-:W-:Y:S01]  /*4a60*/  ISETP.NE.AND P0, PT, R14, 0x2, PT ;  /* 0x000000020e00780c */ /* 0x000fe20003f05270 */
[----:B------:R-:W-:Y:S01]  /*4a70*/  @!UP0 UIADD3 UR8, UPT, UPT, UR21, 0x1200, URZ ;  /* 0x0000120015088890 */ /* 0x000fe2000fffe0ff */
[----:B------:R-:W-:Y:S01]  /*4a80*/  LOP3.LUT R15, R15, 0x1, RZ, 0x3c, !PT ;  /* 0x000000010f0f7812 */ /* 0x000fe200078e3cff */
[----:B------:R-:W-:Y:S01]  /*4a90*/  @!UP0 UIADD3 UR9, UPT, UPT, UR21, 0x58, URZ ;  /* 0x0000005815098890 */ /* 0x000fe2000fffe0ff */
[----:B------:R-:W-:Y:S01]  /*4aa0*/  @!P1 R2UR UR4, R0 ;  /* 0x00000000000492ca */ /* 0x000fe200000e0000 */
[----:B------:R-:W-:Y:S01]  /*4ab0*/  VOTEU.ALL UP0, P1 ;  /* 0x0000000000ff7886 */ /* 0x000fe20000800000 */
[----:B------:R-:W-:Y:S01]  /*4ac0*/  UMOV UR11, UR19 ;  /* 0x00000013000b7c82 */ /* 0x000fe20008000000 */
[----:B------:R-:W-:Y:S01]  /*4ad0*/  UMOV UR12, UR36 ;  /* 0x00000024000c7c82 */ /* 0x000fe20008000000 */
[----:B------:R-:W-:Y:S01]  /*4ae0*/  SEL R0, RZ, 0x1, P0 ;  /* 0x00000001ff007807 */ /* 0x000fe20000000000 */
[----:B------:R-:W-:Y:S01]  /*4af0*/  UIADD3 UR20, UPT, UPT, UR13, UR59, URZ ;  /* 0x0000003b0d147290 */ /* 0x000fe2000fffe0ff */
[----:B------:R-:W-:Y:S01]  /*4b00*/  IMAD.U32 R8, RZ, RZ, UR5 ;  /* 0x00000005ff087e24 */ /* 0x000fe2000f8e00ff */
[----:B------:R-:W-:Y:S01]  /*4b10*/  SEL R14, R14, RZ, P0 ;  /* 0x000000ff0e0e7207 */ /* 0x000fe20000000000 */
[----:B------:R-:W-:Y:S01]  /*4b20*/  UIADD3 UR16, UPT, UPT, UR14, UR62, URZ ;  /* 0x0000003e0e107290 */ /* 0x000fe2000fffe0ff */
[----:B------:R-:W-:Y:S01]  /*4b30*/  LOP3.LUT R13, R13, R0, RZ, 0x3c, !PT ;  /* 0x000000000d0d7212 */ /* 0x000fe200078e3cff */
[----:B------:R-:W-:Y:S01]  /*4b40*/  UPLOP3.LUT UP3, UPT, UPT, UPT, UPT, 0x80, 0x8 ;  /* 0x000000000008789c */ /* 0x000fe20003f6f070 */
[----:B------:R-:W-:Y:S02]  /*4b50*/  UMOV UR36, UR26 ;  /* 0x0000001a00247c82 */ /* 0x000fe40008000000 */
[----:B------:R-:W-:Y:S01]  /*4b60*/  IMAD.U32 R9, RZ, RZ, UR4 ;  /* 0x00000004ff097e24 */ /* 0x000fe2000f8e00ff */
[----:B------:R-:W-:Y:S04]  /*4b70*/  @!P1 R2UR UR4, R8 ;  /* 0x00000000080492ca */ /* 0x000fe800000e0000 */
[----:B------:R-:W-:Y:S11]  /*4b80*/  @!P1 R2UR UR5, R9 ;  /* 0x00000000090592ca */ /* 0x000ff600000e0000 */
[----:B------:R-:W-:Y:S02]  /*4b90*/  @!UPT UIADD3 URZ, UPT, UPT, URZ, URZ, URZ ;  /* 0x000000fffffff290 */ /* 0x000fe4000fffe0ff */
[----:B------:R2:W-:Y:S01]  /*4ba0*/  @!UP0 UTMALDG.3D [UR8], [UR4], desc[UR6] ;  /* 0x00000608040085b4 */ /* 0x0005e20008011000 */
[----:B------:R2:W-:Y:S01]  /*4bb0*/  @!P1 SYNCS.ARRIVE.TRANS64.RED.A0TR RZ, [UR21+0x58], R7 ;  /* 0x00005807ffff99a7 */ /* 0x0005e20008300415 */
[----:B------:R-:W-:Y:S01]  /*4bc0*/  SYNCS.ARRIVE.TRANS64.RED.A1T0 RZ, [UR33], RZ ;  /* 0x000000ffffff79a7 */ /* 0x000fe20008100421 */
[----:B------:R-:W-:Y:S05]  /*4bd0*/  BRA.U UP1, `(.L_x_84) ;  /* 0xfffffff5012c7547 */ /* 0x000fea000b83ffff */
[----:B------:R-:W-:-:S04]  /*4be0*/  SHF.L.U32 R3, R15, 0x1f, RZ ;  /* 0x0000001f0f037819 */ /* 0x000fc800000006ff */
[----:B------:R-:W3:Y:S02]  /*4bf0*/  SYNCS.PHASECHK.TRANS64.TRYWAIT P0, [UR21+0x60], R3 ;  /* 0x00006003ff0075a7 */ /* 0x000ee40008001115 */
[----:B---3--:R-:W-:Y:S05]  /*4c00*/  @!P0 BRA `(.L_x_85) ;  /* 0x0000003400448947 */ /* 0x008fea0003800000 */
.L_x_149:
[----:B---3--:R-:W-:-:S07]  /*4c10*/  MOV R0, UR21 ;  /* 0x0000001500007c02 */ /* 0x008fce0008000f00 */
.L_x_86:
[----:B---3--:R-:W-:-:S04]  /*4c20*/  SHF.L.U32 R3, R15, 0x1f, RZ ;  /* 0x0000001f0f037819 */ /* 0x008fc800000006ff */
[----:B------:R3:W4:Y:S03]  /*4c30*/  SYNCS.PHASECHK.TRANS64.TRYWAIT P0, [R0+URZ+0x68], R3 ;  /* 0x00006803000075a7 */ /* 0x00072600080011ff */
[----:B----4-:R-:W-:Y:S05]  /*4c40*/  @!P0 NANOSLEEP.SYNCS 0x989680 ;  /* 0x009896800000895d */ /* 0x010fea0003900000 */
[----:B------:R-:W4:Y:S02]  /*4c50*/  @!P0 SYNCS.PHASECHK.TRANS64 P0, [R0+URZ+0x68], R3 ;  /* 0x00006803000085a7 */ /* 0x000f2400080010ff */
[----:B-12-4-:R-:W-:Y:S05]  /*4c60*/  @P0 EXIT ;  /* 0x000000000000094d */ /* 0x016fea0003800000 */
[----:B------:R-:W-:Y:S05]  /*4c70*/  BRA `(.L_x_86) ;  /* 0xfffffffc00e87947 */ /* 0x000fea000383ffff */
.L_x_75:
[----:B------:R-:W-:-:S06]  /*4c80*/  UISETP.GE.AND UP0, UPT, UR17, 0x4, UPT ;  /* 0x000000041100788c */ /* 0x000fcc000bf06270 */
[----:B------:R-:W-:-:S13]  /*4c90*/  PLOP3.LUT P0, PT, PT, PT, UP0, 0x80, 0x8 ;  /* 0x000000000008781c */ /* 0x000fda0003f0f008 */
[----:B------:R-:W-:Y:S05]  /*4ca0*/  @!P0 EXIT ;  /* 0x000000000000894d */ /* 0x000fea0003800000 */
[----:B------:R-:W1:Y:S08]  /*4cb0*/  S2UR UR4, SR_CgaCtaId ;  /* 0x00000000000479c3 */ /* 0x000e700000008800 */
[----:B------:R-:W-:Y:S01]  /*4cc0*/  BAR.SYNC.DEFER_BLOCKING 0x6, 0xa0 ;  /* 0x0182800000007b1d */ /* 0x000fe20000010000 */
[C---:B------:R-:W-:Y:S01]  /*4cd0*/  IMAD.SHL.U32 R7, R93.reuse, 0x40, RZ ;  /* 0x000000405d077824 */ /* 0x040fe200078e00ff */
[C---:B------:R-:W-:Y:S01]  /*4ce0*/  LOP3.LUT R95, R93.reuse, 0x60, RZ, 0xc0, !PT ;  /* 0x000000605d5f7812 */ /* 0x040fe200078ec0ff */
[----:B------:R-:W-:-:S02]  /*4cf0*/  IMAD.SHL.U32 R4, R93, 0x20, RZ ;  /* 0x000000205d047824 */ /* 0x000fc400078e00ff */
[----:B------:R-:W-:Y:S02]  /*4d00*/  HFMA2 R36, -RZ, RZ, 0, 0 ;  /* 0x00000000ff247431 */ /* 0x000fe400000001ff */
[----:B------:R-:W-:Y:S01]  /*4d10*/  IMAD.SHL.U32 R6, R93, 0x2, RZ ;  /* 0x000000025d067824 */ /* 0x000fe200078e00ff */
[----:B------:R-:W-:Y:S01]  /*4d20*/  UMOV UR44, 0x400 ;  /* 0x00000400002c7882 */ /* 0x000fe20000000000 */
[----:B------:R-:W2:Y:S01]  /*4d30*/  LDC.64 R82, c[0x0][0x8b0] ;  /* 0x00022c00ff527b82 */ /* 0x000ea20000000a00 */
[----:B------:R-:W-:Y:S01]  /*4d40*/  LOP3.LUT R5, R7, 0x180, RZ, 0xc0, !PT ;  /* 0x0000018007057812 */ /* 0x000fe200078ec0ff */
[----:B------:R-:W-:Y:S01]  /*4d50*/  IMAD.U32 R37, R93, 0x10000, RZ ;  /* 0x000100005d257824 */ /* 0x000fe200078e00ff */
[----:B------:R-:W-:Y:S01]  /*4d60*/  LOP3.LUT R4, R4, 0xc00, RZ, 0xc0, !PT ;  /* 0x00000c0004047812 */ /* 0x000fe200078ec0ff */
[----:B------:R-:W-:Y:S01]  /*4d70*/  IMAD.MOV.U32 R92, RZ, RZ, RZ ;  /* 0x000000ffff5c7224 */ /* 0x000fe200078e00ff */
[----:B------:R-:W-:Y:S01]  /*4d80*/  LOP3.LUT R6, R5, 0x20, R6, 0xf8, !PT ;  /* 0x0000002005067812 */ /* 0x000fe200078ef806 */
[----:B------:R-:W-:Y:S01]  /*4d90*/  IMAD.SHL.U32 R5, R93, 0x8, RZ ;  /* 0x000000085d057824 */ /* 0x000fe200078e00ff */
[----:B------:R-:W-:Y:S01]  /*4da0*/  LOP3.LUT R4, R4, 0x40, R7, 0xf8, !PT ;  /* 0x0000004004047812 */ /* 0x000fe200078ef807 */
[----:B------:R-:W3:Y:S01]  /*4db0*/  LDC.64 R80, c[0x0][0x8a8] ;  /* 0x00022a00ff507b82 */ /* 0x000ee20000000a00 */
[----:B------:R-:W-:Y:S01]  /*4dc0*/  LOP3.LUT R37, R37, 0x600000, RZ, 0xc0, !PT ;  /* 0x0060000025257812 */ /* 0x000fe200078ec0ff */
[----:B------:R-:W-:Y:S01]  /*4dd0*/  IMAD.MOV.U32 R87, RZ, RZ, RZ ;  /* 0x000000ffff577224 */ /* 0x000fe200078e00ff */
[----:B------:R-:W-:-:S02]  /*4de0*/  LOP3.LUT R5, R6, 0x30, R5, 0x78, !PT ;  /* 0x0000003006057812 */ /* 0x000fc400078e7805 */
[----:B------:R-:W-:Y:S02]  /*4df0*/  CS2R R90, SRZ ;  /* 0x00000000005a7805 */ /* 0x000fe4000001ff00 */
[----:B------:R-:W-:Y:S01]  /*4e00*/  LOP3.LUT R4, R4, 0x200, R7, 0xf8, !PT ;  /* 0x0000020004047812 */ /* 0x000fe200078ef807 */
[----:B------:R-:W-:Y:S01]  /*4e10*/  IMAD.MOV.U32 R89, RZ, RZ, RZ ;  /* 0x000000ffff597224 */ /* 0x000fe200078e00ff */
[----:B------:R-:W-:Y:S01]  /*4e20*/  LOP3.LUT R93, R93, 0x2, RZ, 0xc0, !PT ;  /* 0x000000025d5d7812 */ /* 0x000fe200078ec0ff */
[----:B-1----:R-:W-:Y:S01]  /*4e30*/  ULEA UR44, UR4, UR44, 0x18 ;  /* 0x0000002c042c7291 */ /* 0x002fe2000f8ec0ff */
[----:B------:R-:W-:Y:S01]  /*4e40*/  LOP3.LUT R71, R4, R5, RZ, 0xfc, !PT ;  /* 0x0000000504477212 */ /* 0x000fe200078efcff */
[----:B------:R-:W1:Y:S01]  /*4e50*/  LDCU UR57, c[0x0][0x370] ;  /* 0x00006e00ff3977ac */ /* 0x000e620008000800 */
[----:B------:R-:W-:Y:S01]  /*4e60*/  IADD3 R88, PT, PT, -R93, RZ, RZ ;  /* 0x000000ff5d587210 */ /* 0x000fe20007ffe1ff */
[----:B------:R-:W-:Y:S01]  /*4e70*/  UIADD3 UR4, UPT, UPT, UR44, 0x2200, URZ ;  /* 0x000022002c047890 */ /* 0x000fe2000fffe0ff */
[----:B------:R-:W4:Y:S04]  /*4e80*/  LDCU UR43, c[0x0][0xb0c] ;  /* 0x00016180ff2b77ac */ /* 0x000f280008000800 */
[----:B------:R-:W1:Y:S01]  /*4e90*/  LDS R0, [UR44+0x130] ;  /* 0x0001302cff007984 */ /* 0x000e620008000800 */
[----:B------:R-:W-:Y:S01]  /*4ea0*/  IMAD.U32 R94, RZ, RZ, UR4 ;  /* 0x00000004ff5e7e24 */ /* 0x000fe2000f8e00ff */
[----:B------:R-:W1:Y:S01]  /*4eb0*/  LDCU UR39, c[0x0][0xb30] ;  /* 0x00016600ff2777ac */ /* 0x000e620008000800 */
[----:B------:R-:W1:Y:S01]  /*4ec0*/  LDCU.64 UR46, c[0x0][0x888] ;  /* 0x00011100ff2e77ac */ /* 0x000e620008000a00 */
[----:B------:R-:W1:Y:S01]  /*4ed0*/  LDCU.64 UR40, c[0x0][0xb28] ;  /* 0x00016500ff2877ac */ /* 0x000e620008000a00 */
[----:B------:R-:W1:Y:S01]  /*4ee0*/  LDCU.64 UR60, c[0x0][0x890] ;  /* 0x00011200ff3c77ac */ /* 0x000e620008000a00 */
[----:B------:R-:W1:Y:S01]  /*4ef0*/  LDCU.128 UR52, c[0x0][0xb10] ;  /* 0x00016200ff3477ac */ /* 0x000e620008000c00 */
[----:B------:R-:W1:Y:S01]  /*4f00*/  LDCU UR56, c[0x0][0x374] ;  /* 0x00006e80ff3877ac */ /* 0x000e620008000800 */
[----:B------:R-:W-:Y:S01]  /*4f10*/  UIADD3 UR63, UPT, UPT, UR44, 0x200, URZ ;  /* 0x000002002c3f7890 */ /* 0x000fe2000fffe0ff */
[----:B-1234-:R-:W-:-:S11]  /*4f20*/  IMAD.IADD R37, R0, 0x1, R37 ;  /* 0x0000000100257824 */ /* 0x01efd600078e0225 */
.L_x_112:
[----:B------:R-:W-:Y:S02]  /*4f30*/  LEA R3, R87, UR44, 0x3 ;  /* 0x0000002c57037c11 */ /* 0x000fe4000f8e18ff */
[----:B------:R-:W-:Y:S02]  /*4f40*/  SHF.L.U32 R0, R91, 0x1f, RZ ;  /* 0x0000001f5b007819 */ /* 0x000fe400000006ff */
[----:B------:R-:W-:Y:S02]  /*4f50*/  LEA R5, R87, UR44, 0x4 ;  /* 0x0000002c57057c11 */ /* 0x000fe4000f8e20ff */
[----:B-1----:R-:W1:Y:S02]  /*4f60*/  SYNCS.PHASECHK.TRANS64.TRYWAIT P0, [R3+URZ+0x80], R0 ;  /* 0x00008000030075a7 */ /* 0x002e6400080011ff */
[----:B-1----:R-:W-:Y:S05]  /*4f70*/  @!P0 BRA `(.L_x_87) ;  /* 0x0000003000808947 */ /* 0x002fea0003800000 */
.L_x_150:
        /* <DEDUP_REMOVED lines=8> */
[----:B--2---:R-:W-:Y:S11]  /*5000*/  LOP3.LUT P0, RZ, R6, 0x1, RZ, 0xc0, !PT ;  /* 0x0000000106ff7812 */ /* 0x004ff6000780c0ff */
[----:B------:R-:W-:Y:S02]  /*5010*/  @!UPT UIADD3 URZ, UPT, UPT, URZ, URZ, URZ ;  /* 0x000000fffffff290 */ /* 0x000fe4000fffe0ff */
[----:B---3--:R-:W-:Y:S01]  /*5020*/  VOTEU.ANY UP1, P0 ;  /* 0x0000000000ff7886 */ /* 0x008fe20000020100 */
[----:B------:R-:W-:Y:S01]  /*5030*/  PLOP3.LUT P0, PT, PT, PT, UP1, 0x80, 0x8 ;  /* 0x000000000008781c */ /* 0x000fe20003f0f018 */
[----:B------:R-:W-:Y:S11]  /*5040*/  UP2UR UR45, UPR, URZ, 0x2 ;  /* 0x00000002ff2d7883 */ /* 0x000ff60008000000 */
[----:B------:R-:W-:Y:S01]  /*5050*/  @!UPT UIADD3 URZ, UPT, UPT, URZ, URZ, URZ ;  /* 0x000000fffffff290 */ /* 0x000fe2000fffe0ff */
[----:B-1----:R-:W-:Y:S02]  /*5060*/  @P0 SHF.R.U32.HI R0, RZ, 0x10, R5 ;  /* 0x00000010ff000819 */ /* 0x002fe40000011605 */
        /* <DEDUP_REMOVED lines=12> */
[----:B------:R-:W2:Y:S01]  /*5130*/  LDCU UR12, c[0x0][0xb20] ;  /* 0x00016400ff0c77ac */ /* 0x000ea20008000800 */
[----:B------:R-:W-:Y:S02]  /*5140*/  UIMAD.WIDE.U32 UR4, UR56, UR55, URZ ;  /* 0x00000037380472a5 */ /* 0x000fe4000f8e00ff */
[----:B------:R-:W-:Y:S02]  /*5150*/  UIMAD.WIDE.U32 UR6, UR57, UR52, URZ ;  /* 0x00000034390672a5 */ /* 0x000fe4000f8e00ff */
[----:B------:R-:W-:Y:S02]  /*5160*/  UISETP.NE.AND UP0, UPT, UR54, 0x1, UPT ;  /* 0x000000013600788c */ /* 0x000fe4000bf05270 */
[----:B------:R-:W-:Y:S02]  /*5170*/  UIMAD.WIDE.U32 UR8, UR37, UR55, URZ ;  /* 0x00000037250872a5 */ /* 0x000fe4000f8e00ff */
[----:B------:R-:W-:Y:S02]  /*5180*/  UIMAD.WIDE.U32 UR10, UR38, UR52, URZ ;  /* 0x00000034260a72a5 */ /* 0x000fe4000f8e00ff */
[----:B------:R-:W-:Y:S02]  /*5190*/  UISETP.NE.AND UP1, UPT, UR43, 0x1, UPT ;  /* 0x000000012b00788c */ /* 0x000fe4000bf25270 */
[----:B------:R-:W-:Y:S01]  /*51a0*/  UISETP.NE.AND UP2, UPT, UR42, 0x1, UPT ;  /* 0x000000012a00788c */ /* 0x000fe2000bf45270 */
[----:B------:R-:W-:Y:S02]  /*51b0*/  UMOV UR4, UR5 ;  /* 0x0000000500047c82 */ /* 0x000fe40008000000 */
[----:B--2---:R-:W-:Y:S03]  /*51c0*/  USHF.R.U32.HI UR5, URZ, UR12, UR4 ;  /* 0x0000000cff057299 */ /* 0x004fe60008011604 */
[----:B------:R-:W-:Y:S02]  /*51d0*/  UMOV UR4, UR7 ;  /* 0x0000000700047c82 */ /* 0x000fe40008000000 */
[----:B------:R-:W-:Y:S02]  /*51e0*/  USHF.R.U32.HI UR7, URZ, UR53, UR4 ;  /* 0x00000035ff077299 */ /* 0x000fe40008011604 */
[----:B------:R-:W-:Y:S02]  /*51f0*/  USEL UR4, UR56, UR5, !UP0 ;  /* 0x0000000538047287 */ /* 0x000fe4000c000000 */
[----:B------:R-:W-:Y:S01]  /*5200*/  USEL UR7, UR57, UR7, !UP1 ;  /* 0x0000000739077287 */ /* 0x000fe2000c800000 */
[----:B------:R-:W-:Y:S01]  /*5210*/  UMOV UR5, UR9 ;  /* 0x0000000900057c82 */ /* 0x000fe20008000000 */
[----:B------:R-:W-:Y:S02]  /*5220*/  UIMAD.WIDE.U32 UR8, UR4, UR40, URZ ;  /* 0x00000028040872a5 */ /* 0x000fe4000f8e00ff */
[----:B------:R-:W-:Y:S03]  /*5230*/  USHF.R.U32.HI UR6, URZ, UR12, UR5 ;  /* 0x0000000cff067299 */ /* 0x000fe60008011605 */
[----:B------:R-:W-:Y:S01]  /*5240*/  UMOV UR5, UR11 ;  /* 0x0000000b00057c82 */ /* 0x000fe20008000000 */
[----:B------:R-:W-:Y:S02]  /*5250*/  UIMAD.WIDE.U32 UR10, UR7, UR40, URZ ;  /* 0x00000028070a72a5 */ /* 0x000fe4000f8e00ff */
[----:B------:R-:W-:Y:S02]  /*5260*/  USHF.R.U32.HI UR12, URZ, UR53, UR5 ;  /* 0x00000035ff0c7299 */ /* 0x000fe40008011605 */
[----:B------:R-:W-:Y:S01]  /*5270*/  USEL UR6, UR37, UR6, !UP0 ;  /* 0x0000000625067287 */ /* 0x000fe2000c000000 */
[----:B------:R-:W-:Y:S02]  /*5280*/  UMOV UR5, UR9 ;  /* 0x0000000900057c82 */ /* 0x000fe40008000000 */
[----:B------:R-:W-:Y:S01]  /*5290*/  UMOV UR10, UR11 ;  /* 0x0000000b000a7c82 */ /* 0x000fe20008000000 */
[----:B------:R-:W-:Y:S02]  /*52a0*/  @UP2 USHF.R.U32.HI UR4, URZ, UR41, UR5 ;  /* 0x00000029ff042299 */ /* 0x000fe40008011605 */
[----:B------:R-:W-:Y:S02]  /*52b0*/  @UP2 USHF.R.U32.HI UR7, URZ, UR41, UR10 ;  /* 0x00000029ff072299 */ /* 0x000fe4000801160a */
[----:B------:R-:W-:Y:S02]  /*52c0*/  UIMAD UR4, UR42, UR4, URZ ;  /* 0x000000042a0472a4 */ /* 0x000fe4000f8e02ff */
[----:B------:R-:W-:Y:S02]  /*52d0*/  UIMAD.WIDE.U32 UR10, UR6, UR40, URZ ;  /* 0x00000028060a72a5 */ /* 0x000fe4000f8e00ff */
[----:B------:R-:W-:Y:S02]  /*52e0*/  USEL UR5, UR38, UR12, !UP1 ;  /* 0x0000000c26057287 */ /* 0x000fe4000c800000 */
[----:B------:R-:W-:Y:S02]  /*52f0*/  UIMAD UR8, UR42, UR7, URZ ;  /* 0x000000072a0872a4 */ /* 0x000fe4000f8e02ff */
[----:B------:R-:W-:Y:S03]  /*5300*/  UISETP.GE.AND UP0, UPT, UR6, UR4, UPT ;  /* 0x000000040600728c */ /* 0x000fe6000bf06270 */
[----:B------:R-:W-:Y:S01]  /*5310*/  UMOV UR4, UR11 ;  /* 0x0000000b00047c82 */ /* 0x000fe20008000000 */
[----:B------:R-:W-:Y:S02]  /*5320*/  UISETP.GE.OR UP0, UPT, UR5, UR8, UP0 ;  /* 0x000000080500728c */ /* 0x000fe40008706670 */
[----:B------:R-:W-:Y:S02]  /*5330*/  USHF.R.U32.HI UR4, URZ, UR41, UR4 ;  /* 0x00000029ff047299 */ /* 0x000fe40008011604 */
[----:B------:R-:W-:Y:S02]  /*5340*/  UIMAD.WIDE.U32 UR8, UR5, UR40, URZ ;  /* 0x00000028050872a5 */ /* 0x000fe4000f8e00ff */
[----:B------:R-:W-:Y:S02]  /*5350*/  USEL UR11, UR6, UR4, !UP2 ;  /* 0x00000004060b7287 */ /* 0x000fe4000d000000 */
[----:B------:R-:W-:Y:S02]  /*5360*/  UIADD3 UR8, UPT, UPT, -UR5, URZ, URZ ;  /* 0x000000ff05087290 */ /* 0x000fe4000fffe1ff */
[----:B------:R-:W-:Y:S01]  /*5370*/  UIADD3 UR10, UPT, UPT, -UR11, URZ, URZ ;  /* 0x000000ff0b0a7290 */ /* 0x000fe2000fffe1ff */
[----:B------:R-:W-:Y:S01]  /*5380*/  @!UP0 UMOV UR4, UR9 ;  /* 0x0000000900048c82 */ /* 0x000fe20008000000 */
[----:B------:R-:W-:Y:S02]  /*5390*/  UIADD3 UR9, UPT, UPT, -UR6, URZ, URZ ;  /* 0x000000ff06097290 */ /* 0x000fe4000fffe1ff */
[----:B------:R-:W-:Y:S02]  /*53a0*/  @!UP0 USHF.R.U32.HI UR4, URZ, UR41, UR4 ;  /* 0x00000029ff048299 */ /* 0x000fe40008011604 */
[----:B------:R-:W-:Y:S02]  /*53b0*/  UIMAD UR10, UR42, UR10, UR6 ;  /* 0x0000000a2a0a72a4 */ /* 0x000fe4000f8e0206 */
[----:B------:R-:W-:Y:S04]  /*53c0*/  @!UP0 USEL UR4, UR5, UR4, !UP2 ;  /* 0x0000000405048287 */ /* 0x000fe8000d000000 */
[----:B------:R-:W-:Y:S02]  /*53d0*/  @!UP0 UIMAD UR10, UR7, UR10, UR4 ;  /* 0x0000000a070a82a4 */ /* 0x000fe4000f8e0204 */
[----:B------:R-:W-:Y:S02]  /*53e0*/  @!UP0 UIADD3 UR11, UPT, UPT, UR11, -UR4, URZ ;  /* 0x800000040b0b8290 */ /* 0x000fe4000fffe0ff */
[----:B------:R-:W-:Y:S02]  /*53f0*/  UIMAD UR7, UR43, UR8, UR38 ;  /* 0x000000082b0772a4 */ /* 0x000fe4000f8e0226 */
[----:B------:R-:W-:Y:S02]  /*5400*/  @!UP0 UIMAD UR6, UR11, UR42, UR5 ;  /* 0x0000002a0b0682a4 */ /* 0x000fe4000f8e0205 */
[----:B------:R-:W-:Y:S01]  /*5410*/  UIMAD UR4, UR54, UR9, UR37 ;  /* 0x00000009360472a4 */ /* 0x000fe2000f8e0225 */
[----:B------:R-:W-:Y:S02]  /*5420*/  @!UP0 UMOV UR5, UR10 ;  /* 0x0000000a00058c82 */ /* 0x000fe40008000000 */
[----:B------:R-:W-:Y:S02]  /*5430*/  UIMAD UR38, UR5, UR43, UR7 ;  /* 0x0000002b052672a4 */ /* 0x000fe4000f8e0207 */
[----:B------:R-:W-:Y:S11]  /*5440*/  UIMAD UR37, UR6, UR54, UR4 ;  /* 0x00000036062572a4 */ /* 0x000ff6000f8e0204 */
[----:B------:R-:W-:Y:S01]  /*5450*/  @!UPT UIADD3 URZ, UPT, UPT, URZ, URZ, URZ ;  /* 0x000000fffffff290 */ /* 0x000fe2000fffe0ff */
.L_x_88:
[----:B------:R-:W-:Y:S01]  /*5460*/  UISETP.NE.AND UP0, UPT, UR39, 0x1, UPT ;  /* 0x000000012700788c */ /* 0x000fe2000bf05270 */
[----:B------:R-:W-:Y:S01]  /*5470*/  IADD3 R87, PT, PT, R87, 0x1, RZ ;  /* 0x0000000157577810 */ /* 0x000fe20007ffe0ff */
[----:B------:R-:W-:Y:S02]  /*5480*/  USHF.L.U32 UR50, UR16, 0x6, URZ ;  /* 0x0000000610327899 */ /* 0x000fe400080006ff */
[----:B------:R-:W-:Y:S07]  /*5490*/  USHF.L.U32 UR49, UR20, 0x7, URZ ;  /* 0x0000000714317899 */ /* 0x000fee00080006ff */
[----:B------:R-:W2:Y:S01]  /*54a0*/  @!UP0 LDCU.128 UR12, c[0x0][0xb10] ;  /* 0x00016200ff0c87ac */ /* 0x000ea20008000c00 */
[----:B------:R-:W3:Y:S01]  /*54b0*/  @!UP0 LDCU UR5, c[0x0][0xb0c] ;  /* 0x00016180ff0587ac */ /* 0x000ee20008000800 */
[----:B------:R-:W4:Y:S01]  /*54c0*/  @!UP0 LDCU UR10, c[0x0][0xb20] ;  /* 0x00016400ff0a87ac */ /* 0x000f220008000800 */
[----:B--2---:R-:W-:Y:S02]  /*54d0*/  UIMAD.WIDE.U32 UR8, UR38, UR12, URZ ;  /* 0x0000000c260872a5 */ /* 0x004fe4000f8e00ff */
[----:B------:R-:W-:Y:S02]  /*54e0*/  UIMAD.WIDE.U32 UR6, UR37, UR15, URZ ;  /* 0x0000000f250672a5 */ /* 0x000fe4000f8e00ff */
[----:B------:R-:W-:Y:S03]  /*54f0*/  @!UP0 UISETP.NE.AND UP1, UPT, UR14, 0x1, UPT ;  /* 0x000000010e00888c */ /* 0x000fe6000bf25270 */
[----:B------:R-:W-:Y:S01]  /*5500*/  @!UP0 UMOV UR4, UR9 ;  /* 0x0000000900048c82 */ /* 0x000fe20008000000 */
[----:B---3--:R-:W-:Y:S02]  /*5510*/  @!UP0 UISETP.NE.AND UP2, UPT, UR5, 0x1, UPT ;  /* 0x000000010500888c */ /* 0x008fe4000bf45270 */
[----:B------:R-:W-:Y:S01]  /*5520*/  @!UP0 USHF.R.U32.HI UR4, URZ, UR13, UR4 ;  /* 0x0000000dff048299 */ /* 0x000fe20008011604 */
[----:B------:R-:W-:Y:S02]  /*5530*/  @!UP0 UMOV UR6, UR7 ;  /* 0x0000000700068c82 */ /* 0x000fe40008000000 */
[----:B----4-:R-:W-:Y:S02]  /*5540*/  @!UP0 USHF.R.U32.HI UR6, URZ, UR10, UR6 ;  /* 0x0000000aff068299 */ /* 0x010fe40008011606 */
[----:B------:R-:W-:Y:S02]  /*5550*/  @!UP0 USEL UR7, UR38, UR4, !UP2 ;  /* 0x0000000426078287 */ /* 0x000fe4000d000000 */
[----:B------:R-:W-:Y:S04]  /*5560*/  @!UP0 USEL UR6, UR37, UR6, !UP1 ;  /* 0x0000000625068287 */ /* 0x000fe8000c800000 */
[----:B------:R-:W-:Y:S02]  /*5570*/  @!UP0 UIADD3 UR4, UPT, UPT, -UR7, UR6, URZ ;  /* 0x0000000607048290 */ /* 0x000fe4000fffe1ff */
[----:B------:R-:W-:Y:S02]  /*5580*/  @!UP0 UIADD3 UR6, UPT, UPT, UR7, -UR6, URZ ;  /* 0x8000000607068290 */ /* 0x000fe4000fffe0ff */
[----:B------:R-:W-:Y:S02]  /*5590*/  @!UP0 UIMAD UR38, UR4, UR5, UR38 ;  /* 0x00000005042682a4 */ /* 0x000fe4000f8e0226 */
[----:B------:R-:W-:Y:S02]  /*55a0*/  @!UP0 UIMAD UR37, UR6, UR14, UR37 ;  /* 0x0000000e062582a4 */ /* 0x000fe4000f8e0225 */
[----:B------:R-:W-:Y:S09]  /*55b0*/  ULOP3.LUT UP0, URZ, UR63, 0x1b0, URZ, 0xc0, !UPT ;  /* 0x000001b03fff7892 */ /* 0x000ff2000f80c0ff */
[----:B------:R-:W-:Y:S05]  /*55c0*/  BRA.U !UP0, `(.L_x_89) ;  /* 0x0000000108407547 */ /* 0x000fea000b800000 */
[----:B------:R-:W2:Y:S01]  /*55d0*/  LDCU.64 UR8, c[0x4][0x80] ;  /* 0x01001000ff0877ac */ /* 0x000ea20008000a00 */
[----:B------:R-:W-:Y:S01]  /*55e0*/  MOV R3, 0x0 ;  /* 0x0000000000037802 */ /* 0x000fe20000000f00 */
[----:B------:R-:W-:Y:S02]  /*55f0*/  HFMA2 R12, -RZ, RZ, 0, 5.9604644775390625e-08 ;  /* 0x00000001ff0c7431 */ /* 0x000fe400000001ff */
[----:B------:R-:W-:Y:S02]  /*5600*/  IMAD.MOV.U32 R8, RZ, RZ, 0x70 ;  /* 0x00000070ff087424 */ /* 0x000fe400078e00ff */
[----:B------:R-:W-:Y:S01]  /*5610*/  IMAD.MOV.U32 R13, RZ, RZ, RZ ;  /* 0x000000ffff0d7224 */ /* 0x000fe200078e00ff */
[----:B------:R-:W3:Y:S01]  /*5620*/  LDCU.64 UR6, c[0x4][0x88] ;  /* 0x01001100ff0677ac */ /* 0x000ee20008000a00 */
[----:B------:R-:W4:Y:S01]  /*5630*/  LDC.64 R2, c[0x4][R3] ;  /* 0x0100000003027b82 */ /* 0x000f220000000a00 */
[----:B------:R-:W1:Y:S01]  /*5640*/  LDCU.64 UR4, c[0x4][0x8] ;  /* 0x01000100ff0477ac */ /* 0x000e620008000a00 */
[----:B--2---:R-:W-:Y:S01]  /*5650*/  MOV R5, UR9 ;  /* 0x0000000900057c02 */ /* 0x004fe20008000f00 */
[----:B------:R-:W-:Y:S01]  /*5660*/  IMAD.U32 R4, RZ, RZ, UR8 ;  /* 0x00000008ff047e24 */ /* 0x000fe2000f8e00ff */
[----:B---3--:R-:W-:Y:S01]  /*5670*/  MOV R7, UR7 ;  /* 0x0000000700077c02 */ /* 0x008fe20008000f00 */
[----:B------:R-:W-:Y:S01]  /*5680*/  IMAD.U32 R6, RZ, RZ, UR6 ;  /* 0x00000006ff067e24 */ /* 0x000fe2000f8e00ff */
[----:B-1----:R-:W-:Y:S01]  /*5690*/  MOV R11, UR5 ;  /* 0x00000005000b7c02 */ /* 0x002fe20008000f00 */
[----:B------:R-:W-:Y:S02]  /*56a0*/  IMAD.U32 R10, RZ, RZ, UR4 ;  /* 0x00000004ff0a7e24 */ /* 0x000fe4000f8e00ff */
[----:B------:R-:W-:Y:S07]  /*56b0*/  LEPC R20, `(.L_x_89) ;  /* 0x000000001014794e */ /* 0x000fee0000000000 */
[----:B----45:R-:W-:Y:S05]  /*56c0*/  CALL.ABS.NOINC R2 ;  /* 0x0000000002007343 */ /* 0x030fea0003c00000 */
.L_x_89:
[----:B------:R-:W-:Y:S01]  /*56d0*/  LOP3.LUT P0, RZ, R94, 0x1b0, RZ, 0xc0, !PT ;  /* 0x000001b05eff7812 */ /* 0x000fe2000780c0ff */
[----:B------:R-:W-:Y:S11]  /*56e0*/  BSSY.RECONVERGENT B6, `(.L_x_90) ;  /* 0x0000013000067945 */ /* 0x000ff60003800200 */
[----:B------:R-:W-:Y:S01]  /*56f0*/  @!UPT UIADD3 URZ, UPT, UPT, URZ, URZ, URZ ;  /* 0x000000fffffff290 */ /* 0x000fe2000fffe0ff */
[----:B------:R-:W-:Y:S05]  /*5700*/  @!P0 BRA `(.L_x_91) ;  /* 0x0000000000408947 */ /* 0x000fea0003800000 */
        /* <DEDUP_REMOVED lines=16> */
.L_x_91:
[----:B------:R-:W-:Y:S05]  /*5810*/  BSYNC.RECONVERGENT B6 ;  /* 0x0000000000067941 */ /* 0x000fea0003800200 */
.L_x_90:
[----:B------:R-:W-:Y:S01]  /*5820*/  R2UR UR4, R86 ;  /* 0x00000000560472ca */ /* 0x000fe200000e0000 */
[----:B------:R-:W-:Y:S01]  /*5830*/  UISETP.NE.U32.AND UP0, UPT, UR60, URZ, UPT ;  /* 0x000000ff3c00728c */ /* 0x000fe2000bf05070 */
[----:B------:R-:W-:Y:S02]  /*5840*/  ISETP.NE.U32.AND P4, PT, R82, RZ, PT ;  /* 0x000000ff5200720c */ /* 0x000fe40003f85070 */
[----:B------:R-:W-:Y:S01]  /*5850*/  ISETP.NE.U32.AND P2, PT, RZ, UR46, PT ;  /* 0x0000002eff007c0c */ /* 0x000fe2000bf45070 */
[----:B------:R-:W-:Y:S01]  /*5860*/  UISETP.NE.AND.EX UP1, UPT, UR61, URZ, UPT, UP0 ;  /* 0x000000ff3d00728c */ /* 0x000fe2000bf25300 */
[----:B------:R-:W-:Y:S01]  /*5870*/  ISETP.NE.AND.EX P4, PT, R83, RZ, PT, P4 ;  /* 0x000000ff5300720c */ /* 0x000fe20003f85340 */
[----:B------:R-:W-:Y:S01]  /*5880*/  UPLOP3.LUT UP0, UPT, UPT, UPT, UPT, 0x40, 0x4 ;  /* 0x000000000004789c */ /* 0x000fe20003f0e870 */
[----:B------:R-:W-:Y:S05]  /*5890*/  ISETP.NE.AND.EX P2, PT, RZ, UR47, PT, P2 ;  /* 0x0000002fff007c0c */ /* 0x000fea000bf45320 */
[----:B------:R-:W-:Y:S06]  /*58a0*/  UISETP.NE.AND UP2, UPT, UR4, URZ, UPT ;  /* 0x000000ff0400728c */ /* 0x000fec000bf45270 */
[----:B------:R-:W-:Y:S05]  /*58b0*/  PLOP3.LUT P1, PT, PT, PT, UP2, 0x80, 0x8 ;  /* 0x000000000008781c */ /* 0x000fea0003f2f028 */
[----:B------:R-:W-:Y:S06]  /*58c0*/  @UP2 UPLOP3.LUT UP0, UPT, UPT, UPT, UP1, 0x80, 0x8 ;  /* 0x000000000008289c */ /* 0x000fec0003f0f010 */
[----:B------:R-:W-:Y:S01]  /*58d0*/  PLOP3.LUT P0, PT, PT, PT, UP0, 0x80, 0x8 ;  /* 0x000000000008781c */ /* 0x000fe20003f0f008 */
[----:B------:R-:W-:Y:S01]  /*58e0*/  @!UPT UIADD3 URZ, UPT, UPT, URZ, URZ, URZ ;  /* 0x000000fffffff290 */ /* 0x000fe2000fffe0ff */
[----:B------:R-:W-:Y:S11]  /*58f0*/  BRA.U !UP1, `(.L_x_92) ;  /* 0x00000001093c7547 */ /* 0x000ff6000b800000 */
[----:B------:R-:W-:Y:S01]  /*5900*/  UISETP.NE.U32.AND UP0, UPT, UR46, URZ, UPT ;  /* 0x000000ff2e00728c */ /* 0x000fe2000bf05070 */
[----:B-1----:R-:W-:Y:S01]  /*5910*/  HFMA2 R0, -RZ, RZ, 0, 5.9604644775390625e-08 ;  /* 0x00000001ff007431 */ /* 0x002fe200000001ff */
[----:B------:R-:W1:Y:S01]  /*5920*/  LDCU.64 UR8, c[0x0][0x358] ;  /* 0x00006b00ff0877ac */ /* 0x000e620008000a00 */
[----:B------:R-:W-:Y:S01]  /*5930*/  IMAD.MOV.U32 R84, RZ, RZ, 0x1 ;  /* 0x00000001ff547424 */ /* 0x000fe200078e00ff */
[----:B------:R-:W-:Y:S06]  /*5940*/  UISETP.NE.AND.EX UP0, UPT, UR47, URZ, UPT, UP0 ;  /* 0x000000ff2f00728c */ /* 0x000fec000bf05300 */
[----:B------:R-:W-:Y:S05]  /*5950*/  PLOP3.LUT P3, PT, PT, PT, UP0, 0x80, 0x8 ;  /* 0x000000000008781c */ /* 0x000fea0003f6f008 */
[----:B------:R-:W2:Y:S01]  /*5960*/  @UP0 LDCU.64 UR4, c[0x0][0x888] ;  /* 0x00011100ff0407ac */ /* 0x000ea20008000a00 */
[----:B------:R-:W-:Y:S07]  /*5970*/  @UP0 UIMAD UR6, UR36, UR60, URZ ;  /* 0x0000003c240602a4 */ /* 0x000fee000f8e02ff */
[----:B------:R-:W-:Y:S01]  /*5980*/  @!P3 PRMT R84, R0, 0x7610, R84 ;  /* 0x000076100054b816 */ /* 0x000fe20000000054 */
[----:B--2---:R-:W-:Y:S06]  /*5990*/  @UP0 UIMAD.WIDE UR4, UR6, 0x4, UR4 ;  /* 0x00000004060408a5 */ /* 0x004fec000f8e0204 */
[----:B------:R-:W-:Y:S01]  /*59a0*/  IMAD.U32 R2, RZ, RZ, UR4 ;  /* 0x00000004ff027e24 */ /* 0x000fe2000f8e00ff */
[----:B------:R-:W-:Y:S04]  /*59b0*/  MOV R3, UR5 ;  /* 0x0000000500037c02 */ /* 0x000fe80008000f00 */
[----:B------:R-:W2:Y:S01]  /*59c0*/  @!UP0 LDCU UR4, c[0x0][0x880] ;  /* 0x00011000ff0487ac */ /* 0x000ea20008000800 */
[----:B-1---5:R3:W5:Y:S02]  /*59d0*/  @P3 LDG.E R41, desc[UR8][R2.64] ;  /* 0x0000000802293981 */ /* 0x022764000c1e1900 */
[----:B--23--:R-:W-:Y:S02]  /*59e0*/  @!P3 IMAD.U32 R41, RZ, RZ, UR4 ;  /* 0x00000004ff29be24 */ /* 0x00cfe4000f8e00ff */
.L_x_92:
[----:B------:R-:W-:Y:S05]  /*59f0*/  @!P4 BRA `(.L_x_93) ;  /* 0x000000000024c947 */ /* 0x000fea0003800000 */
[----:B------:R-:W-:Y:S01]  /*5a00*/  ISETP.NE.U32.AND P3, PT, R80, RZ, PT ;  /* 0x000000ff5000720c */ /* 0x000fe20003f65070 */
[----:B------:R-:W2:Y:S03]  /*5a10*/  LDCU.64 UR4, c[0x0][0x358] ;  /* 0x00006b00ff0477ac */ /* 0x000ea60008000a00 */
[----:B------:R-:W-:Y:S11]  /*5a20*/  ISETP.NE.AND.EX P3, PT, R81, RZ, PT, P3 ;  /* 0x000000ff5100720c */ /* 0x000ff60003f65330 */
[----:B------:R-:W-:Y:S02]  /*5a30*/  @!UPT UIADD3 URZ, UPT, UPT, URZ, URZ, URZ ;  /* 0x000000fffffff290 */ /* 0x000fe4000fffe0ff */
[----:B------:R-:W3:Y:S01]  /*5a40*/  @P3 LDC.64 R2, c[0x0][0x8a8] ;  /* 0x00022a00ff023b82 */ /* 0x000ee20000000a00 */
[----:B-1----:R-:W-:Y:S04]  /*5a50*/  @P3 IMAD R0, R82, UR36, RZ ;  /* 0x0000002452003c24 */ /* 0x002fe8000f8e02ff */
[----:B---3--:R-:W-:Y:S05]  /*5a60*/  @P3 IMAD.WIDE R2, R0, 0x4, R2 ;  /* 0x0000000400023825 */ /* 0x008fea00078e0202 */
[----:B--2--5:R2:W5:Y:S02]  /*5a70*/  @P3 LDG.E R38, desc[UR4][R2.64] ;  /* 0x0000000402263981 */ /* 0x024564000c1e1900 */
[----:B--2---:R-:W3:Y:S02]  /*5a80*/  @!P3 LDC R38, c[0x0][0x8a0] ;  /* 0x00022800ff26bb82 */ /* 0x004ee40000000800 */
.L_x_93:
[----:B-----5:R-:W-:Y:S01]  /*5a90*/  FSETP.NEU.AND P4, PT, R41, RZ, PT ;  /* 0x000000ff2900720b */ /* 0x020fe20003f8d000 */
[----:B------:R-:W-:Y:S01]  /*5aa0*/  BSSY B1, `(.L_x_94) ;  /* 0x0000042000017945 */ /* 0x000fe20003800000 */
[----:B------:R-:W-:Y:S01]  /*5ab0*/  SEL R5, RZ, 0xffffffff, P2 ;  /* 0xffffffffff057807 */ /* 0x000fe20001000000 */
[----:B------:R-:W-:Y:S01]  /*5ac0*/  IMAD.MOV.U32 R102, RZ, RZ, 0x1 ;  /* 0x00000001ff667424 */ /* 0x000fe200078e00ff */
[----:B------:R-:W-:Y:S02]  /*5ad0*/  LOP3.LUT P3, RZ, R84, 0xff, RZ, 0xc0, !PT ;  /* 0x000000ff54ff7812 */ /* 0x000fe4000786c0ff */
[----:B------:R-:W-:Y:S02]  /*5ae0*/  CS2R R78, SRZ ;  /* 0x00000000004e7805 */ /* 0x000fe4000001ff00 */
[----:B------:R-:W-:Y:S02]  /*5af0*/  @P1 SEL R4, RZ, 0xffffffff, P4 ;  /* 0xffffffffff041807 */ /* 0x000fe40002000000 */
[----:B------:R-:W-:Y:S02]  /*5b00*/  CS2R R76, SRZ ;  /* 0x00000000004c7805 */ /* 0x000fe4000001ff00 */
[----:B------:R-:W-:Y:S02]  /*5b10*/  LEA R2, R90, UR44, 0x3 ;  /* 0x0000002c5a027c11 */ /* 0x000fe4000f8e18ff */
[----:B------:R-:W-:Y:S02]  /*5b20*/  CS2R R74, SRZ ;  /* 0x00000000004a7805 */ /* 0x000fe4000001ff00 */
[----:B------:R-:W-:Y:S02]  /*5b30*/  @P0 SEL R4, R5, R4, !P3 ;  /* 0x0000000405040207 */ /* 0x000fe40005800000 */
[----:B------:R-:W-:Y:S02]  /*5b40*/  CS2R R72, SRZ ;  /* 0x0000000000487805 */ /* 0x000fe4000001ff00 */
[----:B------:R-:W-:Y:S02]  /*5b50*/  LEA R100, R36, UR44, 0x3 ;  /* 0x0000002c24647c11 */ /* 0x000fe4000f8e18ff */
[----:B------:R-:W-:Y:S02]  /*5b60*/  @P1 LOP3.LUT R4, R4, 0x1, RZ, 0xc0, !PT ;  /* 0x0000000104041812 */ /* 0x000fe400078ec0ff */
[----:B------:R-:W-:Y:S02]  /*5b70*/  SHF.L.U32 R3, R92, 0x1f, RZ ;  /* 0x0000001f5c037819 */ /* 0x000fe400000006ff */
[----:B------:R-:W-:Y:S02]  /*5b80*/  ISETP.NE.U32.OR P6, PT, R4, 0x1, !P1 ;  /* 0x000000010400780c */ /* 0x000fe40004fc5470 */
[----:B------:R-:W-:Y:S02]  /*5b90*/  PLOP3.LUT P2, PT, PT, PT, UP1, 0x80, 0x8 ;  /* 0x000000000008781c */ /* 0x000fe40003f4f018 */
[C---:B------:R-:W-:Y:S02]  /*5ba0*/  LEA.HI R39, R36.reuse, R36, RZ, 0x1 ;  /* 0x0000002424277211 */ /* 0x040fe400078f08ff */
[----:B------:R-:W-:Y:S02]  /*5bb0*/  SEL R4, RZ, 0xffffffff, P4 ;  /* 0xffffffffff047807 */ /* 0x000fe40002000000 */
[----:B------:R-:W-:Y:S01]  /*5bc0*/  P2R R96, PR, RZ, 0x40 ;  /* 0x00000040ff607803 */ /* 0x000fe20000000000 */
[C---:B-1----:R-:W-:Y:S01]  /*5bd0*/  IMAD.SHL.U32 R0, R39.reuse, 0x40, RZ ;  /* 0x0000004027007824 */ /* 0x042fe200078e00ff */
[----:B------:R-:W-:Y:S03]  /*5be0*/  LOP3.LUT R39, R39, 0xffe, RZ, 0xc0, !PT ;  /* 0x00000ffe27277812 */ /* 0x000fe600078ec0ff */
[----:B------:R-:W-:Y:S02]  /*5bf0*/  @P6 SHF.L.U32 R7, R89, 0x1f, RZ ;  /* 0x0000001f59076819 */ /* 0x000fe400000006ff */
[----:B------:R-:W-:Y:S01]  /*5c00*/  @P2 SEL R4, R5, R4, !P3 ;  /* 0x0000000405042207 */ /* 0x000fe20005800000 */
[----:B------:R-:W-:Y:S01]  /*5c10*/  IMAD.IADD R39, R36, 0x1, -R39 ;  /* 0x0000000124277824 */ /* 0x000fe200078e0a27 */
[----:B------:R-:W1:Y:S01]  /*5c20*/  @P6 SYNCS.PHASECHK.TRANS64.TRYWAIT P1, [R2+URZ+0x50], R7 ;  /* 0x00005007020065a7 */ /* 0x000e6200080211ff */
[----:B------:R-:W-:Y:S02]  /*5c30*/  LOP3.LUT R0, R0, 0xffffff80, RZ, 0xc0, !PT ;  /* 0xffffff8000007812 */ /* 0x000fe400078ec0ff */
[----:B------:R-:W-:Y:S03]  /*5c40*/  LOP3.LUT R4, R4, 0x1, RZ, 0xc0, !PT ;  /* 0x0000000104047812 */ /* 0x000fe600078ec0ff */
[----:B------:R-:W-:Y:S01]  /*5c50*/  IMAD.IADD R0, R37, 0x1, R0 ;  /* 0x0000000125007824 */ /* 0x000fe200078e0200 */
[----:B------:R-:W-:Y:S03]  /*5c60*/  ISETP.NE.U32.AND P5, PT, R4, 0x1, PT ;  /* 0x000000010400780c */ /* 0x000fe60003fa5070 */
[----:B------:R-:W-:Y:S01]  /*5c70*/  IMAD R39, R39, 0x100000, R0 ;  /* 0x0010000027277824 */ /* 0x000fe200078e0200 */
[----:B------:R-:W-:Y:S01]  /*5c80*/  P2R R103, PR, RZ, 0x20 ;  /* 0x00000020ff677803 */ /* 0x000fe20000000000 */
[----:B------:R2:W4:Y:S01]  /*5c90*/  SYNCS.PHASECHK.TRANS64.TRYWAIT P0, [R100+URZ+0xa0], R3 ;  /* 0x0000a003640075a7 */ /* 0x00052200080011ff */
[----:B-1----:R-:W-:Y:S01]  /*5ca0*/  @P6 SEL R102, RZ, 0x1, !P1 ;  /* 0x00000001ff666807 */ /* 0x002fe20004800000 */
[----:B--2---:R-:W-:Y:S06]  /*5cb0*/  @!P6 BRA `(.L_x_95) ;  /* 0x000000000080e947 */ /* 0x004fec0003800000 */
[----:B------:R-:W-:Y:S01]  /*5cc0*/  @P5 IMAD R6, R90, 0x1000, R71 ;  /* 0x000010005a065824 */ /* 0x000fe200078e0247 */
[----:B------:R-:W1:Y:S01]  /*5cd0*/  S2R R0, SR_CgaCtaId ;  /* 0x0000000000007919 */ /* 0x000e620000008800 */
[----:B------:R-:W-:Y:S01]  /*5ce0*/  ISETP.NE.AND P1, PT, R102, RZ, PT ;  /* 0x000000ff6600720c */ /* 0x000fe20003f25270 */
[----:B------:R-:W-:Y:S01]  /*5cf0*/  BSSY B0, `(.L_x_96) ;  /* 0x000000b000007945 */ /* 0x000fe20003800000 */
[----:B------:R-:W-:Y:S01]  /*5d00*/  @P5 VIADD R4, R6, UR44 ;  /* 0x0000002c06045c36 */ /* 0x000fe20008000000 */
[----:B------:R-:W-:Y:S02]  /*5d10*/  CS2R R74, SRZ ;  /* 0x00000000004a7805 */ /* 0x000fe4000001ff00 */
[----:B------:R-:W-:Y:S02]  /*5d20*/  CS2R R72, SRZ ;  /* 0x0000000000487805 */ /* 0x000fe4000001ff00 */
[----:B------:R-:W-:Y:S01]  /*5d30*/  CS2R R78, SRZ ;  /* 0x00000000004e7805 */ /* 0x000fe2000001ff00 */
[----:B------:R-:W-:Y:S01]  /*5d40*/  @P5 IMAD R4, R93, -0x10, R4 ;  /* 0xfffffff05d045824 */ /* 0x000fe200078e0204 */
[----:B------:R-:W-:Y:S04]  /*5d50*/  CS2R R76, SRZ ;  /* 0x00000000004c7805 */ /* 0x000fe8000001ff00 */
[----:B------:R-:W-:Y:S05]  /*5d60*/  @P1 BRA `(.L_x_97) ;  /* 0x00000000000c1947 */ /* 0x000fea0003800000 */
[----:B------:R-:W-:Y:S04]  /*5d70*/  SHF.L.U32 R5, R89, 0x1f, RZ ;  /* 0x0000001f59057819 */ /* 0x000fe800000006ff */
[----:B------:R-:W2:Y:S02]  /*5d80*/  SYNCS.PHASECHK.TRANS64.TRYWAIT P1, [R2+URZ+0x50], R5 ;  /* 0x00005005020075a7 */ /* 0x000ea400080211ff */
[----:B--2---:R-:W-:Y:S05]  /*5d90*/  @!P1 BRA `(.L_x_98) ;  /* 0x00000024000c9947 */ /* 0x004fea0003800000 */
.L_x_97:
[----:B------:R-:W-:Y:S05]  /*5da0*/  BSYNC B0 ;  /* 0x0000000000007941 */ /* 0x000fea0003800000 */
.L_x_96:
[----:B------:R-:W-:Y:S01]  /*5db0*/  ISETP.NE.AND P1, PT, R103, RZ, PT ;  /* 0x000000ff6700720c */ /* 0x000fe20003f25270 */
[----:B--2---:R-:W-:Y:S02]  /*5dc0*/  VIADD R5, R2, 0x60 ;  /* 0x0000006002057836 */ /* 0x004fe40000000000 */
[----:B------:R-:W-:Y:S03]  /*5dd0*/  VIADD R90, R90, 0x1 ;  /* 0x000000015a5a7836 */ /* 0x000fe60000000000 */
[----:B-1----:R-:W-:Y:S07]  /*5de0*/  PRMT R0, R0, 0x654, R5 ;  /* 0x0000065400007816 */ /* 0x002fee0000000005 */
[----:B------:R1:W2:Y:S04]  /*5df0*/  @P1 LDS.128 R72, [R6+UR44+0x200] ;  /* 0x0002002c06481984 */ /* 0x0002a80008000c00 */
[----:B------:R1:W1:Y:S01]  /*5e00*/  @P1 LDS.128 R76, [R4+0x210] ;  /* 0x00021000044c1984 */ /* 0x0002620000000c00 */
[C---:B------:R-:W-:Y:S01]  /*5e10*/  ISETP.NE.AND P1, PT, R90.reuse, 0x2, PT ;  /* 0x000000025a00780c */ /* 0x040fe20003f25270 */
[----:B------:R-:W-:Y:S01]  /*5e20*/  @!PT LDS RZ, [RZ] ;  /* 0x00000000fffff984 */ /* 0x000fe20000000800 */
[----:B------:R-:W-:Y:S01]  /*5e30*/  @!PT LDS RZ, [RZ] ;  /* 0x00000000fffff984 */ /* 0x000fe20000000800 */
[----:B------:R-:W-:Y:S01]  /*5e40*/  @!PT LDS RZ, [RZ] ;  /* 0x00000000fffff984 */ /* 0x000fe20000000800 */
[----:B------:R-:W-:Y:S01]  /*5e50*/  @!PT LDS RZ, [RZ] ;  /* 0x00000000fffff984 */ /* 0x000fe20000000800 */
[----:B------:R5:W-:Y:S06]  /*5e60*/  MEMBAR.ALL.CTA ;  /* 0x0000000000007992 */ /* 0x000bec0000008000 */
[----:B-----5:R-:W5:Y:S01]  /*5e70*/  FENCE.VIEW.ASYNC.S ;  /* 0x00000000000073c6 */ /* 0x020f620000000000 */
[----:B------:R-:W-:Y:S01]  /*5e80*/  SEL R90, R90, RZ, P1 ;  /* 0x000000ff5a5a7207 */ /* 0x000fe20000800000 */
[----:B-----5:R5:W-:Y:S02]  /*5e90*/  SYNCS.ARRIVE.TRANS64.RED.A1T0 RZ, [R0+URZ], RZ ;  /* 0x000000ff00ff79a7 */ /* 0x020be400081004ff */
[----:B-----5:R-:W-:Y:S04]  /*5ea0*/  SEL R0, RZ, 0x1, P1 ;  /* 0x00000001ff007807 */ /* 0x020fe80000800000 */
[----:B--2---:R-:W-:Y:S02]  /*5eb0*/  LOP3.LUT R89, R89, R0, RZ, 0x3c, !PT ;  /* 0x0000000059597212 */ /* 0x004fe400078e3cff */
.L_x_95:
[----:B------:R-:W-:Y:S05]  /*5ec0*/  BSYNC B1 ;  /* 0x0000000000017941 */ /* 0x000fea0003800000 */
.L_x_94:
[----:B------:R-:W-:Y:S04]  /*5ed0*/  SHF.R.U32.HI R0, RZ, 0x15, R39 ;  /* 0x00000015ff007819 */ /* 0x000fe80000011627 */
[----:B------:R-:W-:Y:S01]  /*5ee0*/  LOP3.LUT P1, RZ, R0, 0x3, R85, 0x48, !PT ;  /* 0x0000000300ff7812 */ /* 0x000fe20007824855 */
[----:B------:R-:W-:Y:S01]  /*5ef0*/  @!UPT UIADD3 URZ, UPT, UPT, URZ, URZ, URZ ;  /* 0x000000fffffff290 */ /* 0x000fe2000fffe0ff */
[----:B----4-:R-:W-:Y:S11]  /*5f00*/  @P0 BRA `(.L_x_99) ;  /* 0x0000000000080947 */ /* 0x010ff60003800000 */
[----:B------:R-:W2:Y:S02]  /*5f10*/  SYNCS.PHASECHK.TRANS64.TRYWAIT P0, [R100+URZ+0xa0], R3 ;  /* 0x0000a003640075a7 */ /* 0x000ea400080011ff */
[----:B--2---:R-:W-:Y:S05]  /*5f20*/  @!P0 BRA `(.L_x_100) ;  /* 0x0000002000bc8947 */ /* 0x004fea0003800000 */
.L_x_99:
[----:B------:R-:W-:Y:S05]  /*5f30*/  @!P1 BRA `(.L_x_101) ;  /* 0x0000000000409947 */ /* 0x000fea0003800000 */
[----:B------:R-:W4:Y:S01]  /*5f40*/  LDCU.64 UR8, c[0x4][0x70] ;  /* 0x01000e00ff0877ac */ /* 0x000f220008000a00 */
[----:B--2---:R-:W-:Y:S01]  /*5f50*/  MOV R3, 0x0 ;  /* 0x0000000000037802 */ /* 0x004fe20000000f00 */
[----:B------:R-:W-:Y:S02]  /*5f60*/  HFMA2 R12, -RZ, RZ, 0, 5.9604644775390625e-08 ;  /* 0x00000001ff0c7431 */ /* 0x000fe400000001ff */
[----:B------:R-:W-:Y:S02]  /*5f70*/  IMAD.MOV.U32 R8, RZ, RZ, 0x192 ;  /* 0x00000192ff087424 */ /* 0x000fe400078e00ff */
[----:B------:R-:W-:Y:S01]  /*5f80*/  IMAD.MOV.U32 R13, RZ, RZ, RZ ;  /* 0x000000ffff0d7224 */ /* 0x000fe200078e00ff */
[----:B------:R-:W2:Y:S01]  /*5f90*/  LDCU.64 UR6, c[0x4][0x78] ;  /* 0x01000f00ff0677ac */ /* 0x000ea20008000a00 */
[----:B------:R-:W3:Y:S01]  /*5fa0*/  LDC.64 R2, c[0x4][R3] ;  /* 0x0100000003027b82 */ /* 0x000ee20000000a00 */
[----:B------:R-:W5:Y:S01]  /*5fb0*/  LDCU.64 UR4, c[0x4][0x10] ;  /* 0x01000200ff0477ac */ /* 0x000f620008000a00 */
[----:B----4-:R-:W-:Y:S01]  /*5fc0*/  MOV R5, UR9 ;  /* 0x0000000900057c02 */ /* 0x010fe20008000f00 */
[----:B-1----:R-:W-:Y:S01]  /*5fd0*/  IMAD.U32 R4, RZ, RZ, UR8 ;  /* 0x00000008ff047e24 */ /* 0x002fe2000f8e00ff */
[----:B--2---:R-:W-:Y:S01]  /*5fe0*/  MOV R7, UR7 ;  /* 0x0000000700077c02 */ /* 0x004fe20008000f00 */
[----:B------:R-:W-:Y:S01]  /*5ff0*/  IMAD.U32 R6, RZ, RZ, UR6 ;  /* 0x00000006ff067e24 */ /* 0x000fe2000f8e00ff */
[----:B-----5:R-:W-:Y:S01]  /*6000*/  MOV R11, UR5 ;  /* 0x00000005000b7c02 */ /* 0x020fe20008000f00 */
[----:B------:R-:W-:Y:S02]  /*6010*/  IMAD.U32 R10, RZ, RZ, UR4 ;  /* 0x00000004ff0a7e24 */ /* 0x000fe4000f8e00ff */
[----:B------:R-:W-:Y:S07]  /*6020*/  LEPC R20, `(.L_x_101) ;  /* 0x000000001014794e */ /* 0x000fee0000000000 */
[----:B---3--:R-:W-:Y:S05]  /*6030*/  CALL.ABS.NOINC R2 ;  /* 0x0000000002007343 */ /* 0x008fea0003c00000 */
.L_x_101:
[-C--:B------:R-:W-:Y:S01]  /*6040*/  F2FP.F16.E4M3.UNPACK_B R42, R72.reuse ;  /* 0x00000048ff2a723e */ /* 0x080fe200020006ff */
[----:B------:R-:W-:Y:S05]  /*6050*/  WARPSYNC.ALL ;  /* 0x0000000000007948 */ /* 0x000fea0003800000 */
[----:B------:R-:W-:Y:S01]  /*6060*/  R2UR UR4, R39 ;  /* 0x00000000270472ca */ /* 0x000fe200000e0000 */
[--C-:B------:R-:W-:Y:S01]  /*6070*/  HADD2.F32 R40, -RZ, R42.reuse.H0_H0 ;  /* 0x2000002aff287230 */ /* 0x100fe20000004100 */
[----:B------:R-:W-:Y:S01]  /*6080*/  F2FP.F16.E4M3.UNPACK_B R43, R72.H1 ;  /* 0x00000048ff2b723e */ /* 0x000fe200030006ff */
[----:B------:R-:W-:Y:S01]  /*6090*/  HADD2.F32 R42, -RZ, R42.H1_H1 ;  /* 0x3000002aff2a7230 */ /* 0x000fe20000004100 */
[-C--:B------:R-:W-:Y:S01]  /*60a0*/  F2FP.F16.E4M3.UNPACK_B R45, R73.reuse ;  /* 0x00000049ff2d723e */ /* 0x080fe200020006ff */
[----:B------:R-:W-:Y:S01]  /*60b0*/  BSSY.RECONVERGENT B0, `(.L_x_102) ;  /* 0x0000099000007945 */ /* 0x000fe20003800200 */
[----:B------:R-:W-:Y:S01]  /*60c0*/  F2FP.F16.E4M3.UNPACK_B R47, R73.H1 ;  /* 0x00000049ff2f723e */ /* 0x000fe200030006ff */
[--C-:B------:R-:W-:Y:S01]  /*60d0*/  HADD2.F32 R44, -RZ, R43.reuse.H0_H0 ;  /* 0x2000002bff2c7230 */ /* 0x100fe20000004100 */
[-C--:B------:R-:W-:Y:S01]  /*60e0*/  F2FP.F16.E4M3.UNPACK_B R49, R74.reuse ;  /* 0x0000004aff31723e */ /* 0x080fe200020006ff */
[----:B------:R-:W-:Y:S01]  /*60f0*/  HADD2.F32 R46, -RZ, R43.H1_H1 ;  /* 0x3000002bff2e7230 */ /* 0x000fe20000004100 */
[----:B------:R-:W-:Y:S01]  /*6100*/  F2FP.F16.E4M3.UNPACK_B R51, R74.H1 ;  /* 0x0000004aff33723e */ /* 0x000fe200030006ff */
[--C-:B------:R-:W-:Y:S01]  /*6110*/  HADD2.F32 R43, -RZ, R45.reuse.H0_H0 ;  /* 0x2000002dff2b7230 */ /* 0x100fe20000004100 */
[-C--:B------:R-:W-:Y:S01]  /*6120*/  F2FP.F16.E4M3.UNPACK_B R53, R75.reuse ;  /* 0x0000004bff35723e */ /* 0x080fe200020006ff */
[----:B-1----:R-:W-:Y:S01]  /*6130*/  LDTM.16dp32bit_t0_t15.x32 R4, tmem[UR4] ;  /* 0x00000004000479ee */ /* 0x002fe20008a80000 */
[----:B------:R-:W3:Y:S01]  /*6140*/  LDTM.16dp32bit_t16_t31.x32 R4, tmem[UR4+0x20] ;  /* 0x00002004000479ee */ /* 0x000ee20008aa0000 */
[----:B------:R-:W-:Y:S01]  /*6150*/  ISETP.NE.AND P6, PT, R96, RZ, PT ;  /* 0x000000ff6000720c */ /* 0x000fe20003fc5270 */
[----:B------:R-:W-:Y:S01]  /*6160*/  HADD2.F32 R48, -RZ, R45.H1_H1 ;  /* 0x3000002dff307230 */ /* 0x000fe20000004100 */
[----:B------:R-:W-:Y:S01]  /*6170*/  IADD3 R109, PT, PT, R71, UR44, RZ ;  /* 0x0000002c476d7c10 */ /* 0x000fe2000fffe0ff */
[----:B------:R-:W-:Y:S01]  /*6180*/  HADD2.F32 R52, -RZ, R49.H1_H1 ;  /* 0x30000031ff347230 */ /* 0x000fe20000004100 */
[----:B------:R-:W-:Y:S01]  /*6190*/  SHF.L.U32 R108, R88, 0x4, RZ ;  /* 0x00000004586c7819 */ /* 0x000fe200000006ff */
[----:B------:R-:W-:Y:S01]  /*61a0*/  HADD2.F32 R56, -RZ, R53.H1_H1 ;  /* 0x30000035ff387230 */ /* 0x000fe20000004100 */
[----:B------:R-:W-:Y:S01]  /*61b0*/  F2FP.F16.E4M3.UNPACK_B R55, R75.H1 ;  /* 0x0000004bff37723e */ /* 0x000fe200030006ff */
[--C-:B------:R-:W-:Y:S01]  /*61c0*/  HADD2.F32 R45, -RZ, R47.reuse.H0_H0 ;  /* 0x2000002fff2d7230 */ /* 0x100fe20000004100 */
[----:B------:R-:W-:Y:S01]  /*61d0*/  IADD3 R101, PT, PT, R109, R108, RZ ;  /* 0x0000006c6d657210 */ /* 0x000fe20007ffe0ff */
[----:B------:R-:W-:Y:S01]  /*61e0*/  HADD2.F32 R50, -RZ, R47.H1_H1 ;  /* 0x3000002fff327230 */ /* 0x000fe20000004100 */
[-C--:B------:R-:W-:Y:S01]  /*61f0*/  F2FP.F16.E4M3.UNPACK_B R57, R76.reuse ;  /* 0x0000004cff39723e */ /* 0x080fe200020006ff */
[----:B------:R-:W-:Y:S01]  /*6200*/  HADD2.F32 R47, -RZ, R49.H0_H0 ;  /* 0x20000031ff2f7230 */ /* 0x000fe20000004100 */
[----:B------:R-:W-:Y:S01]  /*6210*/  F2FP.F16.E4M3.UNPACK_B R59, R76.H1 ;  /* 0x0000004cff3b723e */ /* 0x000fe200030006ff */
[----:B------:R-:W-:Y:S01]  /*6220*/  HADD2.F32 R49, -RZ, R51.H0_H0 ;  /* 0x20000033ff317230 */ /* 0x000fe20000004100 */
[-C--:B------:R-:W-:Y:S01]  /*6230*/  F2FP.F16.E4M3.UNPACK_B R61, R77.reuse ;  /* 0x0000004dff3d723e */ /* 0x080fe200020006ff */
[----:B------:R-:W-:Y:S01]  /*6240*/  HADD2.F32 R60, -RZ, R57.H1_H1 ;  /* 0x30000039ff3c7230 */ /* 0x000fe20000004100 */
[----:B------:R-:W-:Y:S01]  /*6250*/  F2FP.F16.E4M3.UNPACK_B R63, R77.H1 ;  /* 0x0000004dff3f723e */ /* 0x000fe200030006ff */
[----:B------:R-:W-:Y:S01]  /*6260*/  HADD2.F32 R54, -RZ, R51.H1_H1 ;  /* 0x30000033ff367230 */ /* 0x000fe20000004100 */
[-C--:B------:R-:W-:Y:S01]  /*6270*/  F2FP.F16.E4M3.UNPACK_B R65, R78.reuse ;  /* 0x0000004eff41723e */ /* 0x080fe200020006ff */
[----:B------:R-:W-:Y:S01]  /*6280*/  HADD2.F32 R51, -RZ, R53.H0_H0 ;  /* 0x20000035ff337230 */ /* 0x000fe20000004100 */
[----:B------:R-:W-:Y:S01]  /*6290*/  F2FP.F16.E4M3.UNPACK_B R67, R78.H1 ;  /* 0x0000004eff43723e */ /* 0x000fe200030006ff */
[----:B------:R-:W-:Y:S01]  /*62a0*/  HADD2.F32 R64, -RZ, R61.H1_H1 ;  /* 0x3000003dff407230 */ /* 0x000fe20000004100 */
[----:B------:R-:W-:Y:S01]  /*62b0*/  ISETP.NE.AND P0, PT, R95, RZ, PT ;  /* 0x000000ff5f00720c */ /* 0x000fe20003f05270 */
[C---:B---3--:R-:W-:Y:S01]  /*62c0*/  FMUL R0, R38.reuse, R4 ;  /* 0x0000000426007220 */ /* 0x048fe20000400000 */
[C---:B------:R-:W-:Y:S01]  /*62d0*/  FMUL R2, R38.reuse, R5 ;  /* 0x0000000526027220 */ /* 0x040fe20000400000 */
[C---:B------:R-:W-:Y:S01]  /*62e0*/  FMUL R4, R38.reuse, R8 ;  /* 0x0000000826047220 */ /* 0x040fe20000400000 */
[C---:B------:R-:W-:Y:S01]  /*62f0*/  FMUL R5, R38.reuse, R9 ;  /* 0x0000000926057220 */ /* 0x040fe20000400000 */
[C---:B------:R-:W-:Y:S01]  /*6300*/  FFMA R0, R41.reuse, R40, R0 ;  /* 0x0000002829007223 */ /* 0x040fe20000000000 */
[C---:B------:R-:W-:Y:S01]  /*6310*/  FFMA R2, R41.reuse, R42, R2 ;  /* 0x0000002a29027223 */ /* 0x040fe20000000002 */
[C---:B------:R-:W-:Y:S01]  /*6320*/  FMUL R8, R38.reuse, R12 ;  /* 0x0000000c26087220 */ /* 0x040fe20000400000 */
[C---:B------:R-:W-:Y:S01]  /*6330*/  FMUL R9, R38.reuse, R13 ;  /* 0x0000000d26097220 */ /* 0x040fe20000400000 */
[C---:B------:R-:W-:Y:S01]  /*6340*/  FMUL R12, R38.reuse, R16 ;  /* 0x00000010260c7220 */ /* 0x040fe20000400000 */
[C---:B------:R-:W-:Y:S01]  /*6350*/  FMUL R13, R38.reuse, R17 ;  /* 0x00000011260d7220 */ /* 0x040fe20000400000 */
[C---:B------:R-:W-:Y:S01]  /*6360*/  FMUL R16, R38.reuse, R20 ;  /* 0x0000001426107220 */ /* 0x040fe20000400000 */
[C---:B------:R-:W-:Y:S01]  /*6370*/  FMUL R17, R38.reuse, R21 ;  /* 0x0000001526117220 */ /* 0x040fe20000400000 */
[C---:B------:R-:W-:Y:S01]  /*6380*/  FMUL R20, R38.reuse, R24 ;  /* 0x0000001826147220 */ /* 0x040fe20000400000 */
[C---:B------:R-:W-:Y:S01]  /*6390*/  FMUL R21, R38.reuse, R25 ;  /* 0x0000001926157220 */ /* 0x040fe20000400000 */
[----:B------:R-:W-:Y:S02]  /*63a0*/  HADD2.F32 R68, -RZ, R65.H1_H1 ;  /* 0x30000041ff447230 */ /* 0x000fe40000004100 */
[C---:B------:R-:W-:Y:S01]  /*63b0*/  FMUL R24, R38.reuse, R28 ;  /* 0x0000001c26187220 */ /* 0x040fe20000400000 */
[C---:B------:R-:W-:Y:S01]  /*63c0*/  FMUL R25, R38.reuse, R29 ;  /* 0x0000001d26197220 */ /* 0x040fe20000400000 */
[C---:B------:R-:W-:Y:S01]  /*63d0*/  FMUL R28, R38.reuse, R32 ;  /* 0x00000020261c7220 */ /* 0x040fe20000400000 */
[C---:B------:R-:W-:Y:S01]  /*63e0*/  FMUL R29, R38.reuse, R33 ;  /* 0x00000021261d7220 */ /* 0x040fe20000400000 */
[C---:B--2---:R-:W-:Y:S01]  /*63f0*/  FMUL R3, R38.reuse, R6 ;  /* 0x0000000626037220 */ /* 0x044fe20000400000 */
[C---:B------:R-:W-:Y:S01]  /*6400*/  FMUL R7, R38.reuse, R7 ;  /* 0x0000000726077220 */ /* 0x040fe20000400000 */
[C---:B------:R-:W-:Y:S01]  /*6410*/  FMUL R6, R38.reuse, R10 ;  /* 0x0000000a26067220 */ /* 0x040fe20000400000 */
[C---:B------:R-:W-:Y:S01]  /*6420*/  FMUL R11, R38.reuse, R11 ;  /* 0x0000000b260b7220 */ /* 0x040fe20000400000 */
[C---:B------:R-:W-:Y:S01]  /*6430*/  FFMA R3, R41.reuse, R44, R3 ;  /* 0x0000002c29037223 */ /* 0x040fe20000000003 */
[C---:B------:R-:W-:Y:S01]  /*6440*/  FFMA R7, R41.reuse, R46, R7 ;  /* 0x0000002e29077223 */ /* 0x040fe20000000007 */
[C---:B------:R-:W-:Y:S01]  /*6450*/  FFMA R4, R41.reuse, R43, R4 ;  /* 0x0000002b29047223 */ /* 0x040fe20000000004 */
[----:B------:R-:W-:Y:S01]  /*6460*/  F2FP.F16.E4M3.UNPACK_B R40, R79 ;  /* 0x0000004fff28723e */ /* 0x000fe200020006ff */
[C---:B------:R-:W-:Y:S01]  /*6470*/  FFMA R5, R41.reuse, R48, R5 ;  /* 0x0000003029057223 */ /* 0x040fe20000000005 */
[C---:B------:R-:W-:Y:S01]  /*6480*/  FFMA R6, R41.reuse, R45, R6 ;  /* 0x0000002d29067223 */ /* 0x040fe20000000006 */
[----:B------:R-:W-:Y:S01]  /*6490*/  F2FP.F16.E4M3.UNPACK_B R42, R79.H1 ;  /* 0x0000004fff2a723e */ /* 0x000fe200030006ff */
[C---:B------:R-:W-:Y:S01]  /*64a0*/  FFMA R11, R41.reuse, R50, R11 ;  /* 0x00000032290b7223 */ /* 0x040fe2000000000b */
[----:B------:R-:W-:Y:S01]  /*64b0*/  FFMA R8, R41, R47, R8 ;  /* 0x0000002f29087223 */ /* 0x000fe20000000008 */
[----:B------:R-:W-:Y:S01]  /*64c0*/  F2FP.SATFINITE.E4M3.F32.PACK_AB_MERGE_C R97, R7, R3, RZ ;  /* 0x000000030761723e */ /* 0x000fe200048070ff */
[C---:B------:R-:W-:Y:S01]  /*64d0*/  FFMA R9, R41.reuse, R52, R9 ;  /* 0x0000003429097223 */ /* 0x040fe20000000009 */
[----:B------:R-:W-:Y:S01]  /*64e0*/  FMUL R10, R38, R14 ;  /* 0x0000000e260a7220 */ /* 0x000fe20000400000 */
[----:B------:R-:W-:Y:S01]  /*64f0*/  LEA R109, R90, UR44, 0x3 ;  /* 0x0000002c5a6d7c11 */ /* 0x000fe2000f8e18ff */
[----:B------:R-:W-:Y:S01]  /*6500*/  FMUL R15, R38, R15 ;  /* 0x0000000f260f7220 */ /* 0x000fe20000400000 */
[--C-:B------:R-:W-:Y:S01]  /*6510*/  HADD2.F32 R53, -RZ, R55.reuse.H0_H0 ;  /* 0x20000037ff357230 */ /* 0x100fe20000004100 */
[----:B------:R-:W-:Y:S01]  /*6520*/  F2FP.SATFINITE.E4M3.F32.PACK_AB_MERGE_C R96, R2, R0, R97 ;  /* 0x000000000260723e */ /* 0x000fe20004807061 */
[----:B------:R-:W-:Y:S01]  /*6530*/  FFMA R10, R41, R49, R10 ;  /* 0x00000031290a7223 */ /* 0x000fe2000000000a */
[----:B------:R-:W-:Y:S01]  /*6540*/  F2FP.SATFINITE.E4M3.F32.PACK_AB_MERGE_C R97, R11, R6, RZ ;  /* 0x000000060b61723e */ /* 0x000fe200048070ff */
[C---:B------:R-:W-:Y:S01]  /*6550*/  FFMA R15, R41.reuse, R54, R15 ;  /* 0x00000036290f7223 */ /* 0x040fe2000000000f */
[C---:B------:R-:W-:Y:S01]  /*6560*/  FFMA R12, R41.reuse, R51, R12 ;  /* 0x00000033290c7223 */ /* 0x040fe2000000000c */
[----:B------:R-:W-:Y:S01]  /*6570*/  FFMA R13, R41, R56, R13 ;  /* 0x00000038290d7223 */ /* 0x000fe2000000000d */
[----:B------:R-:W-:Y:S01]  /*6580*/  F2FP.SATFINITE.E4M3.F32.PACK_AB_MERGE_C R97, R5, R4, R97 ;  /* 0x000000040561723e */ /* 0x000fe20004807061 */
[----:B------:R-:W-:Y:S01]  /*6590*/  HADD2.F32 R58, -RZ, R55.H1_H1 ;  /* 0x30000037ff3a7230 */ /* 0x000fe20000004100 */
[----:B------:R-:W-:Y:S01]  /*65a0*/  F2FP.SATFINITE.E4M3.F32.PACK_AB_MERGE_C R98, R15, R10, RZ ;  /* 0x0000000a0f62723e */ /* 0x000fe200048070ff */
[----:B------:R-:W-:Y:S02]  /*65b0*/  HADD2.F32 R55, -RZ, R57.H0_H0 ;  /* 0x20000039ff377230 */ /* 0x000fe40000004100 */
[C---:B------:R-:W-:Y:S01]  /*65c0*/  FMUL R14, R38.reuse, R18 ;  /* 0x00000012260e7220 */ /* 0x040fe20000400000 */
[C---:B------:R-:W-:Y:S01]  /*65d0*/  FMUL R19, R38.reuse, R19 ;  /* 0x0000001326137220 */ /* 0x040fe20000400000 */
[--C-:B------:R-:W-:Y:S02]  /*65e0*/  HADD2.F32 R57, -RZ, R59.reuse.H0_H0 ;  /* 0x2000003bff397230 */ /* 0x100fe40000004100 */
[C---:B------:R-:W-:Y:S01]  /*65f0*/  FMUL R18, R38.reuse, R22 ;  /* 0x0000001626127220 */ /* 0x040fe20000400000 */
[C---:B------:R-:W-:Y:S01]  /*6600*/  FFMA R14, R41.reuse, R53, R14 ;  /* 0x00000035290e7223 */ /* 0x040fe2000000000e */
[----:B------:R-:W-:Y:S02]  /*6610*/  HADD2.F32 R62, -RZ, R59.H1_H1 ;  /* 0x3000003bff3e7230 */ /* 0x000fe40000004100 */
[C---:B------:R-:W-:Y:S01]  /*6620*/  FFMA R19, R41.reuse, R58, R19 ;  /* 0x0000003a29137223 */ /* 0x040fe20000000013 */
[----:B------:R-:W-:Y:S02]  /*6630*/  HADD2.F32 R59, -RZ, R61.H0_H0 ;  /* 0x2000003dff3b7230 */ /* 0x000fe40000004100 */
[C---:B------:R-:W-:Y:S01]  /*6640*/  FMUL R23, R38.reuse, R23 ;  /* 0x0000001726177220 */ /* 0x040fe20000400000 */
[C---:B------:R-:W-:Y:S01]  /*6650*/  FFMA R16, R41.reuse, R55, R16 ;  /* 0x0000003729107223 */ /* 0x040fe20000000010 */
[C---:B------:R-:W-:Y:S01]  /*6660*/  FFMA R17, R41.reuse, R60, R17 ;  /* 0x0000003c29117223 */ /* 0x040fe20000000011 */
[--C-:B------:R-:W-:Y:S02]  /*6670*/  HADD2.F32 R61, -RZ, R63.reuse.H0_H0 ;  /* 0x2000003fff3d7230 */ /* 0x100fe40000004100 */
[C---:B------:R-:W-:Y:S01]  /*6680*/  FFMA R18, R41.reuse, R57, R18 ;  /* 0x0000003929127223 */ /* 0x040fe20000000012 */
[----:B------:R-:W-:Y:S02]  /*6690*/  HADD2.F32 R66, -RZ, R63.H1_H1 ;  /* 0x3000003fff427230 */ /* 0x000fe40000004100 */
[C---:B------:R-:W-:Y:S01]  /*66a0*/  FMUL R22, R38.reuse, R26 ;  /* 0x0000001a26167220 */ /* 0x040fe20000400000 */
[----:B------:R-:W-:Y:S02]  /*66b0*/  HADD2.F32 R63, -RZ, R65.H0_H0 ;  /* 0x20000041ff3f7230 */ /* 0x000fe40000004100 */
[C---:B------:R-:W-:Y:S01]  /*66c0*/  FFMA R23, R41.reuse, R62, R23 ;  /* 0x0000003e29177223 */ /* 0x040fe20000000017 */
[C---:B------:R-:W-:Y:S01]  /*66d0*/  FMUL R27, R38.reuse, R27 ;  /* 0x0000001b261b7220 */ /* 0x040fe20000400000 */
[C---:B------:R-:W-:Y:S01]  /*66e0*/  FFMA R20, R41.reuse, R59, R20 ;  /* 0x0000003b29147223 */ /* 0x040fe20000000014 */
[C---:B------:R-:W-:Y:S01]  /*66f0*/  FFMA R21, R41.reuse, R64, R21 ;  /* 0x0000004029157223 */ /* 0x040fe20000000015 */
[--C-:B------:R-:W-:Y:S02]  /*6700*/  HADD2.F32 R65, -RZ, R67.reuse.H0_H0 ;  /* 0x20000043ff417230 */ /* 0x100fe40000004100 */
[C---:B------:R-:W-:Y:S01]  /*6710*/  FFMA R22, R41.reuse, R61, R22 ;  /* 0x0000003d29167223 */ /* 0x040fe20000000016 */
[----:B------:R-:W-:Y:S02]  /*6720*/  HADD2.F32 R70, -RZ, R67.H1_H1 ;  /* 0x30000043ff467230 */ /* 0x000fe40000004100 */
[C---:B------:R-:W-:Y:S01]  /*6730*/  FMUL R26, R38.reuse, R30 ;  /* 0x0000001e261a7220 */ /* 0x040fe20000400000 */
[--C-:B------:R-:W-:Y:S02]  /*6740*/  HADD2.F32 R67, -RZ, R40.reuse.H0_H0 ;  /* 0x20000028ff437230 */ /* 0x100fe40000004100 */
[C---:B------:R-:W-:Y:S01]  /*6750*/  FFMA R27, R41.reuse, R66, R27 ;  /* 0x00000042291b7223 */ /* 0x040fe2000000001b */
[C---:B------:R-:W-:Y:S01]  /*6760*/  FMUL R31, R38.reuse, R31 ;  /* 0x0000001f261f7220 */ /* 0x040fe20000400000 */
[C---:B------:R-:W-:Y:S01]  /*6770*/  FFMA R24, R41.reuse, R63, R24 ;  /* 0x0000003f29187223 */ /* 0x040fe20000000018 */
[----:B------:R-:W-:Y:S02]  /*6780*/  HADD2.F32 R40, -RZ, R40.H1_H1 ;  /* 0x30000028ff287230 */ /* 0x000fe40000004100 */
[C---:B------:R-:W-:Y:S01]  /*6790*/  FFMA R25, R41.reuse, R68, R25 ;  /* 0x0000004429197223 */ /* 0x040fe20000000019 */
[--C-:B------:R-:W-:Y:S02]  /*67a0*/  HADD2.F32 R69, -RZ, R42.reuse.H0_H0 ;  /* 0x2000002aff457230 */ /* 0x100fe40000004100 */
[C---:B------:R-:W-:Y:S01]  /*67b0*/  FFMA R26, R41.reuse, R65, R26 ;  /* 0x00000041291a7223 */ /* 0x040fe2000000001a */
[----:B------:R-:W-:Y:S02]  /*67c0*/  HADD2.F32 R42, -RZ, R42.H1_H1 ;  /* 0x3000002aff2a7230 */ /* 0x000fe40000004100 */
[C---:B------:R-:W-:Y:S01]  /*67d0*/  FMUL R30, R38.reuse, R34 ;  /* 0x00000022261e7220 */ /* 0x040fe20000400000 */
[----:B------:R-:W-:Y:S01]  /*67e0*/  FFMA R31, R41, R70, R31 ;  /* 0x00000046291f7223 */ /* 0x000fe2000000001f */
[----:B------:R-:W-:Y:S01]  /*67f0*/  FMUL R35, R38, R35 ;  /* 0x0000002326237220 */ /* 0x000fe20000400000 */
[----:B------:R-:W-:Y:S01]  /*6800*/  F2FP.SATFINITE.E4M3.F32.PACK_AB_MERGE_C R99, R19, R14, RZ ;  /* 0x0000000e1363723e */ /* 0x000fe200048070ff */
[C---:B------:R-:W-:Y:S01]  /*6810*/  FFMA R28, R41.reuse, R67, R28 ;  /* 0x00000043291c7223 */ /* 0x040fe2000000001c */
[C---:B------:R-:W-:Y:S01]  /*6820*/  FFMA R29, R41.reuse, R40, R29 ;  /* 0x00000028291d7223 */ /* 0x040fe2000000001d */
[C---:B------:R-:W-:Y:S01]  /*6830*/  FFMA R30, R41.reuse, R69, R30 ;  /* 0x00000045291e7223 */ /* 0x040fe2000000001e */
[----:B------:R-:W-:Y:S01]  /*6840*/  FFMA R35, R41, R42, R35 ;  /* 0x0000002a29237223 */ /* 0x000fe20000000023 */
[----:B------:R-:W-:Y:S02]  /*6850*/  F2FP.SATFINITE.E4M3.F32.PACK_AB_MERGE_C R98, R9, R8, R98 ;  /* 0x000000080962723e */ /* 0x000fe40004807062 */
[----:B------:R-:W-:Y:S02]  /*6860*/  F2FP.SATFINITE.E4M3.F32.PACK_AB_MERGE_C R99, R13, R12, R99 ;  /* 0x0000000c0d63723e */ /* 0x000fe40004807063 */
[----:B------:R-:W-:Y:S02]  /*6870*/  F2FP.SATFINITE.E4M3.F32.PACK_AB_MERGE_C R104, R23, R18, RZ ;  /* 0x000000121768723e */ /* 0x000fe400048070ff */
[----:B------:R-:W-:Y:S01]  /*6880*/  F2FP.SATFINITE.E4M3.F32.PACK_AB_MERGE_C R105, R27, R22, RZ ;  /* 0x000000161b69723e */ /* 0x000fe200048070ff */
[----:B------:R1:W-:Y:S01]  /*6890*/  STS.128 [R71+UR44+0x2200], R96 ;  /* 0x0022006047007988 */ /* 0x0003e20008000c2c */
[----:B------:R-:W-:Y:S02]  /*68a0*/  F2FP.SATFINITE.E4M3.F32.PACK_AB_MERGE_C R110, R31, R26, RZ ;  /* 0x0000001a1f6e723e */ /* 0x000fe400048070ff */
[----:B------:R-:W-:Y:S02]  /*68b0*/  F2FP.SATFINITE.E4M3.F32.PACK_AB_MERGE_C R111, R35, R30, RZ ;  /* 0x0000001e236f723e */ /* 0x000fe400048070ff */
[----:B------:R-:W-:Y:S02]  /*68c0*/  F2FP.SATFINITE.E4M3.F32.PACK_AB_MERGE_C R104, R17, R16, R104 ;  /* 0x000000101168723e */ /* 0x000fe40004807068 */
[----:B------:R-:W-:Y:S02]  /*68d0*/  F2FP.SATFINITE.E4M3.F32.PACK_AB_MERGE_C R105, R21, R20, R105 ;  /* 0x000000141569723e */ /* 0x000fe40004807069 */
[----:B------:R-:W-:Y:S02]  /*68e0*/  F2FP.SATFINITE.E4M3.F32.PACK_AB_MERGE_C R106, R25, R24, R110 ;  /* 0x00000018196a723e */ /* 0x000fe4000480706e */
[----:B------:R-:W-:Y:S02]  /*68f0*/  F2FP.SATFINITE.E4M3.F32.PACK_AB_MERGE_C R107, R29, R28, R111 ;  /* 0x0000001c1d6b723e */ /* 0x000fe4000480706f */
[----:B------:R-:W-:Y:S03]  /*6900*/  @P6 SHF.L.U32 R110, R89, 0x1f, RZ ;  /* 0x0000001f596e6819 */ /* 0x000fe600000006ff */
[----:B------:R1:W-:Y:S01]  /*6910*/  STS.128 [R101+0x2210], R104 ;  /* 0x0022106865007388 */ /* 0x0003e20000000c00 */
[----:B------:R-:W-:Y:S01]  /*6920*/  @!PT LDS RZ, [RZ] ;  /* 0x00000000fffff984 */ /* 0x000fe20000000800 */
[----:B------:R-:W-:Y:S01]  /*6930*/  @!PT LDS RZ, [RZ] ;  /* 0x00000000fffff984 */ /* 0x000fe20000000800 */
[----:B------:R-:W-:Y:S01]  /*6940*/  @!PT LDS RZ, [RZ] ;  /* 0x00000000fffff984 */ /* 0x000fe20000000800 */
[----:B------:R-:W-:Y:S01]  /*6950*/  @!PT LDS RZ, [RZ] ;  /* 0x00000000fffff984 */ /* 0x000fe20000000800 */
[----:B------:R2:W-:Y:S07]  /*6960*/  MEMBAR.ALL.CTA ;  /* 0x0000000000007992 */ /* 0x0005ee0000008000 */
[----:B--2---:R-:W2:Y:S02]  /*6970*/  FENCE.VIEW.ASYNC.S ;  /* 0x00000000000073c6 */ /* 0x004ea40000000000 */
[----:B--2---:R-:W-:Y:S06]  /*6980*/  BAR.SYNC.DEFER_BLOCKING 0x1, 0x80 ;  /* 0x0042000000007b1d */ /* 0x004fec0000010000 */
[----:B------:R-:W-:Y:S05]  /*6990*/  @P0 BRA `(.L_x_103) ;  /* 0x0000000000280947 */ /* 0x000fea0003800000 */
[----:B------:R-:W2:Y:S01]  /*69a0*/  LDCU.64 UR6, c[0x0][0x348] ;  /* 0x00006900ff0677ac */ /* 0x000ea20008000a00 */
[----:B------:R-:W-:Y:S01]  /*69b0*/  UIADD3 UR4, UPT, UPT, UR44, 0x2200, URZ ;  /* 0x000022002c047890 */ /* 0x000fe2000fffe0ff */
[----:B------:R-:W-:Y:S05]  /*69c0*/  UMOV UR51, UR36 ;  /* 0x0000002400337c82 */ /* 0x000fea0008000000 */
[----:B------:R-:W-:Y:S04]  /*69d0*/  MOV R94, UR4 ;  /* 0x00000004005e7c02 */ /* 0x000fe80008000f00 */
[----:B------:R-:W-:Y:S01]  /*69e0*/  R2UR UR48, R94 ;  /* 0x000000005e3072ca */ /* 0x000fe200000e0000 */
[----:B--2---:R-:W-:Y:S04]  /*69f0*/  UIADD3 UR4, UP0, UPT, UR6, 0x680, URZ ;  /* 0x0000068006047890 */ /* 0x004fe8000ff1e0ff */
[----:B------:R-:W-:Y:S09]  /*6a00*/  UIADD3.X UR5, UPT, UPT, URZ, UR7, URZ, UP0, !UPT ;  /* 0x00000007ff057290 */ /* 0x000ff200087fe4ff */
[----:B------:R2:W-:Y:S01]  /*6a10*/  UTMASTG.3D [UR48], [UR4] ;  /* 0x00000030040073b5 */ /* 0x0005e20008010000 */
[----:B------:R0:W-:Y:S01]  /*6a20*/  UTMACMDFLUSH ;  /* 0x00000000000079b7 */ /* 0x0001e20000000000 */
[----:B--2---:R-:W-:Y:S04]  /*6a30*/  DEPBAR.LE SB0, 0x1 ;  /* 0x000080400000791a */ /* 0x004fe80000000000 */
.L_x_103:
[----:B------:R-:W-:Y:S05]  /*6a40*/  BSYNC.RECONVERGENT B0 ;  /* 0x0000000000007941 */ /* 0x000fea0003800200 */
.L_x_102:
[----:B------:R-:W-:Y:S06]  /*6a50*/  BAR.SYNC.DEFER_BLOCKING 0x1, 0x80 ;  /* 0x0042000000007b1d */ /* 0x000fec0000010000 */
[----:B------:R-:W2:Y:S01]  /*6a60*/  @P6 SYNCS.PHASECHK.TRANS64.TRYWAIT P0, [R109+URZ+0x50], R110 ;  /* 0x0000506e6d0065a7 */ /* 0x000ea200080011ff */
[----:B------:R-:W-:Y:S01]  /*6a70*/  BSSY B1, `(.L_x_104) ;  /* 0x0000020000017945 */ /* 0x000fe20003800000 */
[----:B--2---:R-:W-:Y:S03]  /*6a80*/  @P6 SEL R102, RZ, 0x1, !P0 ;  /* 0x00000001ff666807 */ /* 0x004fe60004000000 */
[----:B------:R-:W-:Y:S05]  /*6a90*/  @!P6 BRA `(.L_x_105) ;  /* 0x000000000074e947 */ /* 0x000fea0003800000 */
[----:B------:R-:W-:Y:S01]  /*6aa0*/  ISETP.NE.AND P1, PT, R103, RZ, PT ;  /* 0x000000ff6700720c */ /* 0x000fe20003f25270 */
[----:B------:R-:W2:Y:S01]  /*6ab0*/  S2R R0, SR_CgaCtaId ;  /* 0x0000000000007919 */ /* 0x000ea20000008800 */
[----:B------:R-:W-:Y:S01]  /*6ac0*/  ISETP.NE.AND P0, PT, R102, RZ, PT ;  /* 0x000000ff6600720c */ /* 0x000fe20003f05270 */
[----:B------:R-:W-:Y:S10]  /*6ad0*/  BSSY B0, `(.L_x_106) ;  /* 0x0000008000007945 */ /* 0x000ff40003800000 */
[----:B------:R-:W-:Y:S05]  /*6ae0*/  @P1 IMAD R2, R90, 0x1000, R71 ;  /* 0x000010005a021824 */ /* 0x000fea00078e0247 */
[----:B------:R-:W-:Y:S05]  /*6af0*/  @P1 IADD3 R3, PT, PT, R2, UR44, RZ ;  /* 0x0000002c02031c10 */ /* 0x000fea000fffe0ff */
[----:B------:R-:W-:Y:S01]  /*6b00*/  @P1 IMAD.IADD R3, R3, 0x1, R108 ;  /* 0x0000000103031824 */ /* 0x000fe200078e026c */
[----:B------:R-:W-:Y:S06]  /*6b10*/  @P0 BRA `(.L_x_107) ;  /* 0x00000000000c0947 */ /* 0x000fec0003800000 */
[----:B------:R-:W-:Y:S04]  /*6b20*/  SHF.L.U32 R4, R89, 0x1f, RZ ;  /* 0x0000001f59047819 */ /* 0x000fe800000006ff */
[----:B------:R-:W3:Y:S02]  /*6b30*/  SYNCS.PHASECHK.TRANS64.TRYWAIT P0, [R109+URZ+0x50], R4 ;  /* 0x000050046d0075a7 */ /* 0x000ee400080011ff */
[----:B---3--:R-:W-:Y:S05]  /*6b40*/  @!P0 BRA `(.L_x_108) ;  /* 0x0000001400c88947 */ /* 0x008fea0003800000 */
.L_x_107:
[----:B------:R-:W-:Y:S05]  /*6b50*/  BSYNC B0 ;  /* 0x0000000000007941 */ /* 0x000fea0003800000 */
.L_x_106:
[----:B------:R-:W-:Y:S01]  /*6b60*/  ISETP.NE.AND P0, PT, R103, RZ, PT ;  /* 0x000000ff6700720c */ /* 0x000fe20003f05270 */
[----:B---3--:R-:W-:Y:S02]  /*6b70*/  VIADD R109, R109, 0x60 ;  /* 0x000000606d6d7836 */ /* 0x008fe40000000000 */
[----:B------:R-:W-:Y:S03]  /*6b80*/  VIADD R90, R90, 0x1 ;  /* 0x000000015a5a7836 */ /* 0x000fe60000000000 */
[----:B--2---:R-:W-:Y:S07]  /*6b90*/  PRMT R0, R0, 0x654, R109 ;  /* 0x0000065400007816 */ /* 0x004fee000000006d */
[----:B------:R2:W3:Y:S04]  /*6ba0*/  @P0 LDS.128 R72, [R2+UR44+0x200] ;  /* 0x0002002c02480984 */ /* 0x0004e80008000c00 */
[----:B------:R2:W4:Y:S01]  /*6bb0*/  @P0 LDS.128 R76, [R3+0x210] ;  /* 0x00021000034c0984 */ /* 0x0005220000000c00 */
        /* <DEDUP_REMOVED lines=10> */
[----:B--23--:R-:W-:Y:S02]  /*6c60*/  LOP3.LUT R89, R89, R0, RZ, 0x3c, !PT ;  /* 0x0000000059597212 */ /* 0x00cfe400078e3cff */
.L_x_105:
[----:B------:R-:W-:Y:S05]  /*6c70*/  BSYNC B1 ;  /* 0x0000000000017941 */ /* 0x000fea0003800000 */
.L_x_104:
[----:B------:R-:W-:Y:S05]  /*6c80*/  VIADD R0, R39, 0x40 ;  /* 0x0000004027007836 */ /* 0x000fea0000000000 */
[----:B------:R-:W-:Y:S04]  /*6c90*/  SHF.R.U32.HI R0, RZ, 0x15, R0 ;  /* 0x00000015ff007819 */ /* 0x000fe80000011600 */
[----:B------:R-:W-:Y:S11]  /*6ca0*/  LOP3.LUT P0, RZ, R0, 0x3, R85, 0x48, !PT ;  /* 0x0000000300ff7812 */ /* 0x000ff60007804855 */
[----:B------:R-:W-:Y:S02]  /*6cb0*/  @!UPT UIADD3 URZ, UPT, UPT, URZ, URZ, URZ ;  /* 0x000000fffffff290 */ /* 0x000fe4000fffe0ff */
[----:B------:R-:W-:Y:S05]  /*6cc0*/  @!P0 BRA `(.L_x_109) ;  /* 0x0000000000408947 */ /* 0x000fea0003800000 */
[----:B------:R-:W2:Y:S01]  /*6cd0*/  LDCU.64 UR8, c[0x4][0x70] ;  /* 0x01000e00ff0877ac */ /* 0x000ea20008000a00 */
[----:B------:R-:W-:Y:S01]  /*6ce0*/  MOV R3, 0x0 ;  /* 0x0000000000037802 */ /* 0x000fe20000000f00 */
[----:B------:R-:W-:Y:S02]  /*6cf0*/  HFMA2 R12, -RZ, RZ, 0, 5.9604644775390625e-08 ;  /* 0x00000001ff0c7431 */ /* 0x000fe400000001ff */
[----:B------:R-:W-:Y:S02]  /*6d00*/  IMAD.MOV.U32 R8, RZ, RZ, 0x192 ;  /* 0x00000192ff087424 */ /* 0x000fe400078e00ff */
[----:B------:R-:W-:Y:S01]  /*6d10*/  IMAD.MOV.U32 R13, RZ, RZ, RZ ;  /* 0x000000ffff0d7224 */ /* 0x000fe200078e00ff */
[----:B------:R-:W3:Y:S01]  /*6d20*/  LDCU.64 UR6, c[0x4][0x78] ;  /* 0x01000f00ff0677ac */ /* 0x000ee20008000a00 */
[----:B------:R-:W1:Y:S01]  /*6d30*/  LDC.64 R2, c[0x4][R3] ;  /* 0x0100000003027b82 */ /* 0x000e620000000a00 */
[----:B------:R-:W5:Y:S01]  /*6d40*/  LDCU.64 UR4, c[0x4][0x10] ;  /* 0x01000200ff0477ac */ /* 0x000f620008000a00 */
[----:B--2---:R-:W-:Y:S01]  /*6d50*/  MOV R5, UR9 ;  /* 0x0000000900057c02 */ /* 0x004fe20008000f00 */
[----:B------:R-:W-:Y:S01]  /*6d60*/  IMAD.U32 R4, RZ, RZ, UR8 ;  /* 0x00000008ff047e24 */ /* 0x000fe2000f8e00ff */
[----:B---3--:R-:W-:Y:S01]  /*6d70*/  MOV R7, UR7 ;  /* 0x0000000700077c02 */ /* 0x008fe20008000f00 */
[----:B------:R-:W-:Y:S01]  /*6d80*/  IMAD.U32 R6, RZ, RZ, UR6 ;  /* 0x00000006ff067e24 */ /* 0x000fe2000f8e00ff */
[----:B-----5:R-:W-:Y:S01]  /*6d90*/  MOV R11, UR5 ;  /* 0x00000005000b7c02 */ /* 0x020fe20008000f00 */
[----:B------:R-:W-:Y:S02]  /*6da0*/  IMAD.U32 R10, RZ, RZ, UR4 ;  /* 0x00000004ff0a7e24 */ /* 0x000fe4000f8e00ff */
[----:B------:R-:W-:Y:S07]  /*6db0*/  LEPC R20, `(.L_x_109) ;  /* 0x000000001014794e */ /* 0x000fee0000000000 */
[----:B-1--4-:R-:W-:Y:S05]  /*6dc0*/  CALL.ABS.NOINC R2 ;  /* 0x0000000002007343 */ /* 0x012fea0003c00000 */
.L_x_109:
[----:B------:R-:W-:Y:S01]  /*6dd0*/  ISETP.NE.AND P0, PT, R95, RZ, PT ;  /* 0x000000ff5f00720c */ /* 0x000fe20003f05270 */
[----:B------:R-:W-:Y:S05]  /*6de0*/  WARPSYNC.ALL ;  /* 0x0000000000007948 */ /* 0x000fea0003800000 */
[----:B------:R-:W-:Y:S01]  /*6df0*/  R2UR UR4, R39 ;  /* 0x00000000270472ca */ /* 0x000fe200000e0000 */
[----:B------:R-:W2:Y:S01]  /*6e00*/  S2UR UR6, SR_CgaCtaId ;  /* 0x00000000000679c3 */ /* 0x000ea20000008800 */
[-C--:B------:R-:W-:Y:S01]  /*6e10*/  F2FP.F16.E4M3.UNPACK_B R42, R72.reuse ;  /* 0x00000048ff2a723e */ /* 0x080fe200020006ff */
[----:B------:R-:W-:Y:S01]  /*6e20*/  BSSY.RECONVERGENT B0, `(.L_x_110) ;  /* 0x000009c000007945 */ /* 0x000fe20003800200 */
[----:B------:R-:W-:Y:S02]  /*6e30*/  F2FP.F16.E4M3.UNPACK_B R72, R72.H1 ;  /* 0x00000048ff48723e */ /* 0x000fe400030006ff */
[-C--:B------:R-:W-:Y:S01]  /*6e40*/  F2FP.F16.E4M3.UNPACK_B R46, R73.reuse ;  /* 0x00000049ff2e723e */ /* 0x080fe200020006ff */
[--C-:B------:R-:W-:Y:S01]  /*6e50*/  HADD2.F32 R40, -RZ, R42.reuse.H0_H0 ;  /* 0x2000002aff287230 */ /* 0x100fe20000004100 */
[----:B------:R-:W-:Y:S01]  /*6e60*/  F2FP.F16.E4M3.UNPACK_B R73, R73.H1 ;  /* 0x00000049ff49723e */ /* 0x000fe200030006ff */
[----:B------:R-:W-:Y:S01]  /*6e70*/  HADD2.F32 R42, -RZ, R42.H1_H1 ;  /* 0x3000002aff2a7230 */ /* 0x000fe20000004100 */
[-C--:B------:R-:W-:Y:S01]  /*6e80*/  F2FP.F16.E4M3.UNPACK_B R50, R74.reuse ;  /* 0x0000004aff32723e */ /* 0x080fe200020006ff */
[----:B------:R-:W-:Y:S01]  /*6e90*/  HADD2.F32 R43, -RZ, R72.H0_H0 ;  /* 0x20000048ff2b7230 */ /* 0x000fe20000004100 */
[----:B------:R-:W-:Y:S01]  /*6ea0*/  F2FP.F16.E4M3.UNPACK_B R74, R74.H1 ;  /* 0x0000004aff4a723e */ /* 0x000fe200030006ff */
[----:B------:R-:W-:Y:S01]  /*6eb0*/  LDTM.16dp32bit_t0_t15.x32 R4, tmem[UR4+0x40] ;  /* 0x00004004000479ee */ /* 0x000fe20008a80000 */
[----:B------:R-:W3:Y:S01]  /*6ec0*/  LDTM.16dp32bit_t16_t31.x32 R4, tmem[UR4+0x60] ;  /* 0x00006004000479ee */ /* 0x000ee20008aa0000 */
[----:B------:R-:W-:Y:S01]  /*6ed0*/  NOP ;  /* 0x0000000000007918 */ /* 0x000fe20000000000 */
[--C-:B------:R-:W-:Y:S01]  /*6ee0*/  HADD2.F32 R45, -RZ, R46.reuse.H0_H0 ;  /* 0x2000002eff2d7230 */ /* 0x100fe20000004100 */
[----:B------:R-:W-:Y:S01]  /*6ef0*/  R2UR UR5, R100 ;  /* 0x00000000640572ca */ /* 0x000fe200000e0000 */
[----:B------:R-:W-:Y:S01]  /*6f00*/  HADD2.F32 R46, -RZ, R46.H1_H1 ;  /* 0x3000002eff2e7230 */ /* 0x000fe20000004100 */
[----:B------:R-:W-:Y:S01]  /*6f10*/  F2FP.F16.E4M3.UNPACK_B R54, R75 ;  /* 0x0000004bff36723e */ /* 0x000fe200020006ff */
[--C-:B------:R-:W-:Y:S01]  /*6f20*/  HADD2.F32 R49, -RZ, R50.reuse.H0_H0 ;  /* 0x20000032ff317230 */ /* 0x100fe20000004100 */
[----:B----4-:R-:W-:Y:S01]  /*6f30*/  F2FP.F16.E4M3.UNPACK_B R58, R76 ;  /* 0x0000004cff3a723e */ /* 0x010fe200020006ff */
[----:B------:R-:W-:Y:S01]  /*6f40*/  HADD2.F32 R50, -RZ, R50.H1_H1 ;  /* 0x30000032ff327230 */ /* 0x000fe20000004100 */
[----:B------:R-:W-:Y:S01]  /*6f50*/  F2FP.F16.E4M3.UNPACK_B R62, R77 ;  /* 0x0000004dff3e723e */ /* 0x000fe200020006ff */
[--C-:B------:R-:W-:Y:S01]  /*6f60*/  HADD2.F32 R53, -RZ, R54.reuse.H0_H0 ;  /* 0x20000036ff357230 */ /* 0x100fe20000004100 */
[----:B------:R-:W-:Y:S01]  /*6f70*/  F2FP.F16.E4M3.UNPACK_B R66, R78 ;  /* 0x0000004eff42723e */ /* 0x000fe200020006ff */
[----:B------:R-:W-:Y:S01]  /*6f80*/  HADD2.F32 R54, -RZ, R54.H1_H1 ;  /* 0x30000036ff367230 */ /* 0x000fe20000004100 */
[----:B------:R-:W-:Y:S01]  /*6f90*/  F2FP.F16.E4M3.UNPACK_B R69, R79 ;  /* 0x0000004fff45723e */ /* 0x000fe200020006ff */
[--C-:B------:R-:W-:Y:S01]  /*6fa0*/  HADD2.F32 R57, -RZ, R58.reuse.H0_H0 ;  /* 0x2000003aff397230 */ /* 0x100fe20000004100 */
[----:B------:R-:W-:Y:S01]  /*6fb0*/  F2FP.F16.E4M3.UNPACK_B R75, R75.H1 ;  /* 0x0000004bff4b723e */ /* 0x000fe200030006ff */
[----:B------:R-:W-:Y:S01]  /*6fc0*/  UIADD3 UR4, UPT, UPT, UR5, 0xc0, URZ ;  /* 0x000000c005047890 */ /* 0x000fe2000fffe0ff */
[----:B------:R-:W-:Y:S01]  /*6fd0*/  HADD2.F32 R59, -RZ, R58.H1_H1 ;  /* 0x3000003aff3b7230 */ /* 0x000fe20000004100 */
[----:B------:R-:W-:Y:S01]  /*6fe0*/  F2FP.F16.E4M3.UNPACK_B R76, R76.H1 ;  /* 0x0000004cff4c723e */ /* 0x000fe200030006ff */
[--C-:B------:R-:W-:Y:S01]  /*6ff0*/  HADD2.F32 R61, -RZ, R62.reuse.H0_H0 ;  /* 0x2000003eff3d7230 */ /* 0x100fe20000004100 */
[----:B------:R-:W-:Y:S01]  /*7000*/  F2FP.F16.E4M3.UNPACK_B R77, R77.H1 ;  /* 0x0000004dff4d723e */ /* 0x000fe200030006ff */
[----:B------:R-:W-:Y:S01]  /*7010*/  HADD2.F32 R62, -RZ, R62.H1_H1 ;  /* 0x3000003eff3e7230 */ /* 0x000fe20000004100 */
[----:B------:R-:W-:Y:S01]  /*7020*/  F2FP.F16.E4M3.UNPACK_B R78, R78.H1 ;  /* 0x0000004eff4e723e */ /* 0x000fe200030006ff */
[--C-:B------:R-:W-:Y:S01]  /*7030*/  HADD2.F32 R65, -RZ, R66.reuse.H0_H0 ;  /* 0x20000042ff417230 */ /* 0x100fe20000004100 */
[----:B--2---:R-:W-:Y:S01]  /*7040*/  UPRMT UR4, UR6, 0x654, UR4 ;  /* 0x0000065406047896 */ /* 0x004fe20008000004 */
        /* <DEDUP_REMOVED lines=8> */
[----:B------:R-:W-:Y:S01]  /*70d0*/  SYNCS.ARRIVE.TRANS64.RED.A1T0 RZ, [UR4], RZ ;  /* 0x000000ffffff79a7 */ /* 0x000fe20008100404 */
        /* <DEDUP_REMOVED lines=15> */
[--C-:B------:R-:W-:Y:S02]  /*71d0*/  HADD2.F32 R47, -RZ, R73.reuse.H0_H0 ;  /* 0x20000049ff2f7230 */ /* 0x100fe40000004100 */
[C---:B------:R-:W-:Y:S01]  /*71e0*/  FMUL R10, R38.reuse, R10 ;  /* 0x0000000a260a7220 */ /* 0x040fe20000400000 */
[C---:B------:R-:W-:Y:S01]  /*71f0*/  FFMA R6, R41.reuse, R43, R6 ;  /* 0x0000002b29067223 */ /* 0x040fe20000000006 */
[----:B------:R-:W-:Y:S02]  /*7200*/  HADD2.F32 R48, -RZ, R73.H1_H1 ;  /* 0x30000049ff307230 */ /* 0x000fe40000004100 */
[C---:B------:R-:W-:Y:S01]  /*7210*/  FFMA R7, R41.reuse, R44, R7 ;  /* 0x0000002c29077223 */ /* 0x040fe20000000007 */
[C---:B------:R-:W-:Y:S01]  /*7220*/  FFMA R8, R41.reuse, R45, R8 ;  /* 0x0000002d29087223 */ /* 0x040fe20000000008 */
[C---:B------:R-:W-:Y:S01]  /*7230*/  FFMA R9, R41.reuse, R46, R9 ;  /* 0x0000002e29097223 */ /* 0x040fe20000000009 */
[----:B------:R-:W-:Y:S01]  /*7240*/  FFMA R10, R41, R47, R10 ;  /* 0x0000002f290a7223 */ /* 0x000fe2000000000a */
[----:B------:R-:W-:Y:S01]  /*7250*/  HADD2.F32 R43, -RZ, R69.H0_H0 ;  /* 0x20000045ff2b7230 */ /* 0x000fe20000004100 */
[----:B-1----:R-:W-:Y:S01]  /*7260*/  F2FP.SATFINITE.E4M3.F32.PACK_AB_MERGE_C R96, R7, R6, RZ ;  /* 0x000000060760723e */ /* 0x002fe200048070ff */
[C---:B------:R-:W-:Y:S01]  /*7270*/  FMUL R11, R38.reuse, R11 ;  /* 0x0000000b260b7220 */ /* 0x040fe20000400000 */
[--C-:B------:R-:W-:Y:S02]  /*7280*/  HADD2.F32 R51, -RZ, R74.reuse.H0_H0 ;  /* 0x2000004aff337230 */ /* 0x100fe40000004100 */
[C---:B------:R-:W-:Y:S01]  /*7290*/  FMUL R14, R38.reuse, R14 ;  /* 0x0000000e260e7220 */ /* 0x040fe20000400000 */
[----:B------:R-:W-:Y:S01]  /*72a0*/  HADD2.F32 R52, -RZ, R74.H1_H1 ;  /* 0x3000004aff347230 */ /* 0x000fe20000004100 */
[----:B------:R-:W-:Y:S01]  /*72b0*/  F2FP.SATFINITE.E4M3.F32.PACK_AB_MERGE_C R96, R5, R4, R96 ;  /* 0x000000040560723e */ /* 0x000fe20004807060 */
[C---:B------:R-:W-:Y:S01]  /*72c0*/  FFMA R11, R41.reuse, R48, R11 ;  /* 0x00000030290b7223 */ /* 0x040fe2000000000b */
[C---:B------:R-:W-:Y:S01]  /*72d0*/  FFMA R12, R41.reuse, R49, R12 ;  /* 0x00000031290c7223 */ /* 0x040fe2000000000c */
[C---:B------:R-:W-:Y:S01]  /*72e0*/  FFMA R13, R41.reuse, R50, R13 ;  /* 0x00000032290d7223 */ /* 0x040fe2000000000d */
[----:B------:R-:W-:Y:S01]  /*72f0*/  FFMA R14, R41, R51, R14 ;  /* 0x00000033290e7223 */ /* 0x000fe2000000000e */
[C---:B------:R-:W-:Y:S01]  /*7300*/  FMUL R15, R38.reuse, R15 ;  /* 0x0000000f260f7220 */ /* 0x040fe20000400000 */
[----:B------:R-:W-:Y:S01]  /*7310*/  F2FP.F16.E4M3.UNPACK_B R79, R79.H1 ;  /* 0x0000004fff4f723e */ /* 0x000fe200030006ff */
[--C-:B------:R-:W-:Y:S01]  /*7320*/  HADD2.F32 R55, -RZ, R75.reuse.H0_H0 ;  /* 0x2000004bff377230 */ /* 0x100fe20000004100 */
[----:B------:R-:W-:Y:S01]  /*7330*/  F2FP.SATFINITE.E4M3.F32.PACK_AB_MERGE_C R97, R11, R10, RZ ;  /* 0x0000000a0b61723e */ /* 0x000fe200048070ff */
[C---:B------:R-:W-:Y:S01]  /*7340*/  FFMA R15, R41.reuse, R52, R15 ;  /* 0x00000034290f7223 */ /* 0x040fe2000000000f */
[C---:B------:R-:W-:Y:S01]  /*7350*/  FFMA R16, R41.reuse, R53, R16 ;  /* 0x0000003529107223 */ /* 0x040fe20000000010 */
[----:B------:R-:W-:Y:S01]  /*7360*/  FFMA R17, R41, R54, R17 ;  /* 0x0000003629117223 */ /* 0x000fe20000000011 */
[----:B------:R-:W-:Y:S01]  /*7370*/  F2FP.SATFINITE.E4M3.F32.PACK_AB_MERGE_C R97, R9, R8, R97 ;  /* 0x000000080961723e */ /* 0x000fe20004807061 */
[----:B------:R-:W-:Y:S01]  /*7380*/  HADD2.F32 R56, -RZ, R75.H1_H1 ;  /* 0x3000004bff387230 */ /* 0x000fe20000004100 */
[----:B------:R-:W-:Y:S01]  /*7390*/  F2FP.SATFINITE.E4M3.F32.PACK_AB_MERGE_C R98, R15, R14, RZ ;  /* 0x0000000e0f62723e */ /* 0x000fe200048070ff */
[C---:B------:R-:W-:Y:S01]  /*73a0*/  FMUL R18, R38.reuse, R18 ;  /* 0x0000001226127220 */ /* 0x040fe20000400000 */
[C---:B------:R-:W-:Y:S01]  /*73b0*/  FMUL R19, R38.reuse, R19 ;  /* 0x0000001326137220 */ /* 0x040fe20000400000 */
[--C-:B------:R-:W-:Y:S02]  /*73c0*/  HADD2.F32 R58, -RZ, R76.reuse.H0_H0 ;  /* 0x2000004cff3a7230 */ /* 0x100fe40000004100 */
[C---:B------:R-:W-:Y:S01]  /*73d0*/  FMUL R3, R38.reuse, R22 ;  /* 0x0000001626037220 */ /* 0x040fe20000400000 */
[C---:B------:R-:W-:Y:S01]  /*73e0*/  FFMA R18, R41.reuse, R55, R18 ;  /* 0x0000003729127223 */ /* 0x040fe20000000012 */
[----:B------:R-:W-:Y:S02]  /*73f0*/  HADD2.F32 R60, -RZ, R76.H1_H1 ;  /* 0x3000004cff3c7230 */ /* 0x000fe40000004100 */
        /* <DEDUP_REMOVED lines=42> */
[----:B------:R-:W-:Y:S03]  /*76a0*/  IADD3 R70, PT, PT, R36, 0x1, RZ ;  /* 0x0000000124467810 */ /* 0x000fe60007ffe0ff */
        /* <DEDUP_REMOVED lines=10> */
[----:B------:R-:W-:Y:S02]  /*7750*/  UIADD3 UR9, UPT, UPT, UR49, 0x40, URZ ;  /* 0x0000004031097890 */ /* 0x000fe4000fffe0ff */
[----:B------:R-:W-:Y:S01]  /*7760*/  UIADD3 UR8, UPT, UPT, UR44, 0x3200, URZ ;  /* 0x000032002c087890 */ /* 0x000fe2000fffe0ff */
[----:B------:R-:W-:Y:S01]  /*7770*/  UMOV UR10, UR50 ;  /* 0x00000032000a7c82 */ /* 0x000fe20008000000 */
[----:B------:R-:W-:Y:S01]  /*7780*/  UMOV UR11, UR36 ;  /* 0x00000024000b7c82 */ /* 0x000fe20008000000 */
[----:B--2---:R-:W-:Y:S04]  /*7790*/  UIADD3 UR4, UP0, UPT, UR6, 0x680, URZ ;  /* 0x0000068006047890 */ /* 0x004fe8000ff1e0ff */
[----:B------:R-:W-:Y:S09]  /*77a0*/  UIADD3.X UR5, UPT, UPT, URZ, UR7, URZ, UP0, !UPT ;  /* 0x00000007ff057290 */ /* 0x000ff200087fe4ff */
[----:B------:R2:W-:Y:S01]  /*77b0*/  UTMASTG.3D [UR8], [UR4] ;  /* 0x00000008040073b5 */ /* 0x0005e20008010000 */
[----:B------:R0:W-:Y:S01]  /*77c0*/  UTMACMDFLUSH ;  /* 0x00000000000079b7 */ /* 0x0001e20000000000 */
[----:B--2---:R-:W-:Y:S04]  /*77d0*/  DEPBAR.LE SB0, 0x1 ;  /* 0x000080400000791a */ /* 0x004fe80000000000 */
.L_x_111:
[----:B------:R-:W-:Y:S05]  /*77e0*/  BSYNC.RECONVERGENT B0 ;  /* 0x0000000000007941 */ /* 0x000fea0003800200 */
.L_x_110:
[----:B------:R-:W-:Y:S01]  /*77f0*/  BAR.SYNC.DEFER_BLOCKING 0x1, 0x80 ;  /* 0x0042000000007b1d */ /* 0x000fe20000010000 */
[----:B------:R-:W-:Y:S01]  /*7800*/  ISETP.NE.AND P0, PT, R87, 0x2, PT ;  /* 0x000000025700780c */ /* 0x000fe20003f05270 */
[----:B------:R-:W-:Y:S01]  /*7810*/  UISETP.NE.AND UP0, UPT, UR45, URZ, UPT ;  /* 0x000000ff2d00728c */ /* 0x000fe2000bf05270 */
[----:B------:R-:W-:Y:S01]  /*7820*/  ISETP.NE.AND P1, PT, R70, 0x4, PT ;  /* 0x000000044600780c */ /* 0x000fe20003f25270 */
[----:B------:R-:W-:Y:S01]  /*7830*/  UIADD3 UR20, UPT, UPT, UR37, UR59, URZ ;  /* 0x0000003b25147290 */ /* 0x000fe2000fffe0ff */
[----:B------:R-:W-:Y:S01]  /*7840*/  SEL R0, RZ, 0x1, P0 ;  /* 0x00000001ff007807 */ /* 0x000fe20000000000 */
[----:B------:R-:W-:Y:S01]  /*7850*/  UIADD3 UR16, UPT, UPT, UR38, UR62, URZ ;  /* 0x0000003e26107290 */ /* 0x000fe2000fffe0ff */
[----:B------:R-:W-:Y:S02]  /*7860*/  SEL R3, RZ, 0x1, P1 ;  /* 0x00000001ff037807 */ /* 0x000fe40000800000 */
[----:B------:R-:W-:Y:S02]  /*7870*/  LOP3.LUT R91, R91, R0, RZ, 0x3c, !PT ;  /* 0x000000005b5b7212 */ /* 0x000fe400078e3cff */
[----:B------:R-:W-:Y:S02]  /*7880*/  LOP3.LUT R92, R92, R3, RZ, 0x3c, !PT ;  /* 0x000000035c5c7212 */ /* 0x000fe400078e3cff */
[----:B------:R-:W-:Y:S02]  /*7890*/  SEL R87, R87, RZ, P0 ;  /* 0x000000ff57577207 */ /* 0x000fe40000000000 */
[----:B------:R-:W-:Y:S01]  /*78a0*/  SEL R36, R70, RZ, P1 ;  /* 0x000000ff46247207 */ /* 0x000fe20000800000 */
[----:B------:R-:W-:Y:S01]  /*78b0*/  UMOV UR36, UR58 ;  /* 0x0000003a00247c82 */ /* 0x000fe20008000000 */
[----:B------:R-:W-:Y:S05]  /*78c0*/  BRA.U UP0, `(.L_x_112) ;  /* 0xffffffd500987547 */ /* 0x000fea000b83ffff */
[----:B------:R-:W-:Y:S05]  /*78d0*/  EXIT ;  /* 0x000000000000794d */ /* 0x000fea0003800000 */
.L_x_24:
[----:B--2---:R2:W3:Y:S02]  /*78e0*/  SYNCS.PHASECHK.TRANS64.TRYWAIT P0, [R0+URZ+0xf0], R3 ;  /* 0x0000f003000075a7 */ /* 0x0044e400080011ff */
[----:B---3--:R-:W-:Y:S05]  /*78f0*/  @!P0 NANOSLEEP.SYNCS 0x989680 ;  /* 0x009896800000895d */ /* 0x008fea0003900000 */
[----:B------:R-:W3:Y:S02]  /*7900*/  @!P0 SYNCS.PHASECHK.TRANS64 P0, [R0+URZ+0xf0], R3 ;  /* 0x0000f003000085a7 */ /* 0x000ee400080010ff */
[----:B---3--:R-:W-:Y:S05]  /*7910*/  @!P0 BRA `(.L_x_24) ;  /* 0xfffffffc00f08947 */ /* 0x008fea000383ffff */
[----:B------:R-:W-:Y:S05]  /*7920*/  BRA `(.L_x_113) ;  /* 0xffffff9c00d87947 */ /* 0x000fea000383ffff */
.L_x_27:
[----:B--2---:R-:W-:-:S07]  /*7930*/  MOV R0, UR33 ;  /* 0x0000002100007c02 */ /* 0x004fce0008000f00 */
.L_x_114:
[----:B--2---:R2:W3:Y:S02]  /*7940*/  SYNCS.PHASECHK.TRANS64.TRYWAIT P0, [R0+URZ+0x28], R3 ;  /* 0x00002803000075a7 */ /* 0x0044e400080011ff */
[----:B---3--:R-:W-:Y:S05]  /*7950*/  @!P0 NANOSLEEP.SYNCS 0x989680 ;  /* 0x009896800000895d */ /* 0x008fea0003900000 */
[----:B------:R-:W3:Y:S02]  /*7960*/  @!P0 SYNCS.PHASECHK.TRANS64 P0, [R0+URZ+0x28], R3 ;  /* 0x00002803000085a7 */ /* 0x000ee400080010ff */
[----:B---3--:R-:W-:Y:S05]  /*7970*/  @!P0 BRA `(.L_x_114) ;  /* 0xfffffffc00f08947 */ /* 0x008fea000383ffff */
[----:B------:R-:W-:Y:S05]  /*7980*/  BRA `(.L_x_26) ;  /* 0xffffffa000187947 */ /* 0x000fea000383ffff */
.L_x_34:
[----:B-1----:R-:W-:-:S07]  /*7990*/  MOV R0, UR17 ;  /* 0x0000001100007c02 */ /* 0x002fce0008000f00 */
.L_x_115:
[----:B-1----:R1:W2:Y:S02]  /*79a0*/  SYNCS.PHASECHK.TRANS64.TRYWAIT P0, [R0+URZ+0x28], R3 ;  /* 0x00002803000075a7 */ /* 0x0022a400080011ff */
[----:B--2---:R-:W-:Y:S05]  /*79b0*/  @!P0 NANOSLEEP.SYNCS 0x989680 ;  /* 0x009896800000895d */ /* 0x004fea0003900000 */
[----:B------:R-:W2:Y:S02]  /*79c0*/  @!P0 SYNCS.PHASECHK.TRANS64 P0, [R0+URZ+0x28], R3 ;  /* 0x00002803000085a7 */ /* 0x000ea400080010ff */
[----:B--2---:R-:W-:Y:S05]  /*79d0*/  @!P0 BRA `(.L_x_115) ;  /* 0xfffffffc00f08947 */ /* 0x004fea000383ffff */
[----:B------:R-:W-:Y:S05]  /*79e0*/  BRA `(.L_x_33) ;  /* 0xffffffa000d47947 */ /* 0x000fea000383ffff */
.L_x_39:
[----:B-1----:R1:W2:Y:S02]  /*79f0*/  SYNCS.PHASECHK.TRANS64.TRYWAIT P0, [R3+URZ+0x80], R0 ;  /* 0x00008000030075a7 */ /* 0x0022a400080011ff */
[----:B--2---:R-:W-:Y:S05]  /*7a00*/  @!P0 NANOSLEEP.SYNCS 0x989680 ;  /* 0x009896800000895d */ /* 0x004fea0003900000 */
[----:B------:R-:W2:Y:S02]  /*7a10*/  @!P0 SYNCS.PHASECHK.TRANS64 P0, [R3+URZ+0x80], R0 ;  /* 0x00008000030085a7 */ /* 0x000ea400080010ff */
[----:B--2---:R-:W-:Y:S05]  /*7a20*/  @!P0 BRA `(.L_x_39) ;  /* 0xfffffffc00f08947 */ /* 0x004fea000383ffff */
[----:B------:R-:W-:Y:S05]  /*7a30*/  BRA `(.L_x_116) ;  /* 0xffffffa400747947 */ /* 0x000fea000383ffff */
.L_x_43:
[----:B-1----:R-:W-:-:S07]  /*7a40*/  MOV R0, UR4 ;  /* 0x0000000400007c02 */ /* 0x002fce0008000f00 */
.L_x_117:
[----:B-1----:R1:W2:Y:S02]  /*7a50*/  SYNCS.PHASECHK.TRANS64.TRYWAIT P0, [R0+URZ], R3 ;  /* 0x00000003000075a7 */ /* 0x0022a400080011ff */
[----:B--2---:R-:W-:Y:S05]  /*7a60*/  @!P0 NANOSLEEP.SYNCS 0x989680 ;  /* 0x009896800000895d */ /* 0x004fea0003900000 */
[----:B------:R-:W2:Y:S02]  /*7a70*/  @!P0 SYNCS.PHASECHK.TRANS64 P0, [R0+URZ], R3 ;  /* 0x00000003000085a7 */ /* 0x000ea400080010ff */
[----:B--2---:R-:W-:Y:S05]  /*7a80*/  @!P0 BRA `(.L_x_117) ;  /* 0xfffffffc00f08947 */ /* 0x004fea000383ffff */
[----:B------:R-:W-:Y:S05]  /*7a90*/  BRA `(.L_x_118) ;  /* 0xffffffac00187947 */ /* 0x000fea000383ffff */
.L_x_44:
[----:B------:R-:W-:-:S07]  /*7aa0*/  MOV R0, UR5 ;  /* 0x0000000500007c02 */ /* 0x000fce0008000f00 */
.L_x_119:
[----:B-1----:R1:W2:Y:S02]  /*7ab0*/  SYNCS.PHASECHK.TRANS64.TRYWAIT P0, [R0+URZ], R3 ;  /* 0x00000003000075a7 */ /* 0x0022a400080011ff */
[----:B--2---:R-:W-:Y:S05]  /*7ac0*/  @!P0 NANOSLEEP.SYNCS 0x989680 ;  /* 0x009896800000895d */ /* 0x004fea0003900000 */
[----:B------:R-:W2:Y:S02]  /*7ad0*/  @!P0 SYNCS.PHASECHK.TRANS64 P0, [R0+URZ], R3 ;  /* 0x00000003000085a7 */ /* 0x000ea400080010ff */
[----:B--2---:R-:W-:Y:S05]  /*7ae0*/  @!P0 BRA `(.L_x_119) ;  /* 0xfffffffc00f08947 */ /* 0x004fea000383ffff */
[----:B------:R-:W-:Y:S05]  /*7af0*/  BRA `(.L_x_120) ;  /* 0xffffffac00247947 */ /* 0x000fea000383ffff */
.L_x_45:
[----:B------:R-:W-:-:S07]  /*7b00*/  MOV R0, UR5 ;  /* 0x0000000500007c02 */ /* 0x000fce0008000f00 */
.L_x_121:
[----:B-1----:R1:W2:Y:S02]  /*7b10*/  SYNCS.PHASECHK.TRANS64.TRYWAIT P0, [R0+URZ], R3 ;  /* 0x00000003000075a7 */ /* 0x0022a400080011ff */
[----:B--2---:R-:W-:Y:S05]  /*7b20*/  @!P0 NANOSLEEP.SYNCS 0x989680 ;  /* 0x009896800000895d */ /* 0x004fea0003900000 */
[----:B------:R-:W2:Y:S02]  /*7b30*/  @!P0 SYNCS.PHASECHK.TRANS64 P0, [R0+URZ], R3 ;  /* 0x00000003000085a7 */ /* 0x000ea400080010ff */
[----:B--2---:R-:W-:Y:S05]  /*7b40*/  @!P0 BRA `(.L_x_121) ;  /* 0xfffffffc00f08947 */ /* 0x004fea000383ffff */
[----:B------:R-:W-:Y:S05]  /*7b50*/  BRA `(.L_x_122) ;  /* 0xffffffac00307947 */ /* 0x000fea000383ffff */
.L_x_46:
[----:B------:R-:W-:-:S07]  /*7b60*/  MOV R0, UR5 ;  /* 0x0000000500007c02 */ /* 0x000fce0008000f00 */
.L_x_123:
[----:B-1----:R1:W2:Y:S02]  /*7b70*/  SYNCS.PHASECHK.TRANS64.TRYWAIT P0, [R0+URZ], R3 ;  /* 0x00000003000075a7 */ /* 0x0022a400080011ff */
[----:B--2---:R-:W-:Y:S05]  /*7b80*/  @!P0 NANOSLEEP.SYNCS 0x989680 ;  /* 0x009896800000895d */ /* 0x004fea0003900000 */
[----:B------:R-:W2:Y:S02]  /*7b90*/  @!P0 SYNCS.PHASECHK.TRANS64 P0, [R0+URZ], R3 ;  /* 0x00000003000085a7 */ /* 0x000ea400080010ff */
[----:B--2---:R-:W-:Y:S05]  /*7ba0*/  @!P0 BRA `(.L_x_123) ;  /* 0xfffffffc00f08947 */ /* 0x004fea000383ffff */
[----:B------:R-:W-:Y:S05]  /*7bb0*/  BRA `(.L_x_124) ;  /* 0xffffffac003c7947 */ /* 0x000fea000383ffff */
.L_x_49:
[----:B-1----:R1:W2:Y:S02]  /*7bc0*/  SYNCS.PHASECHK.TRANS64.TRYWAIT P0, [R2+URZ+0xe0], R5 ;  /* 0x0000e005020075a7 */ /* 0x0022a400080011ff */
[----:B--2---:R-:W-:Y:S05]  /*7bd0*/  @!P0 NANOSLEEP.SYNCS 0x989680 ;  /* 0x009896800000895d */ /* 0x004fea0003900000 */
[----:B------:R-:W2:Y:S02]  /*7be0*/  @!P0 SYNCS.PHASECHK.TRANS64 P0, [R2+URZ+0xe0], R5 ;  /* 0x0000e005020085a7 */ /* 0x000ea400080010ff */
[----:B--2---:R-:W-:Y:S05]  /*7bf0*/  @!P0 BRA `(.L_x_49) ;  /* 0xfffffffc00f08947 */ /* 0x004fea000383ffff */
[----:B------:R-:W-:Y:S05]  /*7c00*/  BRA `(.L_x_125) ;  /* 0xffffffac00a07947 */ /* 0x000fea000383ffff */
.L_x_50:
[----:B------:R-:W-:-:S07]  /*7c10*/  MOV R2, UR4 ;  /* 0x0000000400027c02 */ /* 0x000fce0008000f00 */
.L_x_126:
[----:B-1----:R1:W2:Y:S02]  /*7c20*/  SYNCS.PHASECHK.TRANS64.TRYWAIT P0, [R2+URZ+0x90], R5 ;  /* 0x00009005020075a7 */ /* 0x0022a400080011ff */
[----:B--2---:R-:W-:Y:S05]  /*7c30*/  @!P0 NANOSLEEP.SYNCS 0x989680 ;  /* 0x009896800000895d */ /* 0x004fea0003900000 */
[----:B------:R-:W2:Y:S02]  /*7c40*/  @!P0 SYNCS.PHASECHK.TRANS64 P0, [R2+URZ+0x90], R5 ;  /* 0x00009005020085a7 */ /* 0x000ea400080010ff */
[----:B--2---:R-:W-:Y:S05]  /*7c50*/  @!P0 BRA `(.L_x_126) ;  /* 0xfffffffc00f08947 */ /* 0x004fea000383ffff */
[----:B------:R-:W-:Y:S05]  /*7c60*/  BRA `(.L_x_127) ;  /* 0xffffffac00b07947 */ /* 0x000fea000383ffff */
.L_x_51:
[----:B-1----:R1:W2:Y:S02]  /*7c70*/  SYNCS.PHASECHK.TRANS64.TRYWAIT P1, [R2+URZ+0x80], R5 ;  /* 0x00008005020075a7 */ /* 0x0022a400080211ff */
[----:B--2---:R-:W-:Y:S05]  /*7c80*/  @!P1 NANOSLEEP.SYNCS 0x989680 ;  /* 0x009896800000995d */ /* 0x004fea0003900000 */
[----:B------:R-:W2:Y:S02]  /*7c90*/  @!P1 SYNCS.PHASECHK.TRANS64 P1, [R2+URZ+0x80], R5 ;  /* 0x00008005020095a7 */ /* 0x000ea400080210ff */
[----:B--2---:R-:W-:Y:S05]  /*7ca0*/  @!P1 BRA `(.L_x_51) ;  /* 0xfffffffc00f09947 */ /* 0x004fea000383ffff */
[----:B------:R-:W-:Y:S05]  /*7cb0*/  BRA `(.L_x_128) ;  /* 0xffffffac00e07947 */ /* 0x000fea000383ffff */
.L_x_54:
[----:B------:R-:W-:-:S07]  /*7cc0*/  MOV R0, UR4 ;  /* 0x0000000400007c02 */ /* 0x000fce0008000f00 */
.L_x_129:
[----:B-1----:R1:W2:Y:S02]  /*7cd0*/  SYNCS.PHASECHK.TRANS64.TRYWAIT P0, [R0+URZ+0x90], R3 ;  /* 0x00009003000075a7 */ /* 0x0022a400080011ff */
[----:B--2---:R-:W-:Y:S05]  /*7ce0*/  @!P0 NANOSLEEP.SYNCS 0x989680 ;  /* 0x009896800000895d */ /* 0x004fea0003900000 */
[----:B------:R-:W2:Y:S02]  /*7cf0*/  @!P0 SYNCS.PHASECHK.TRANS64 P0, [R0+URZ+0x90], R3 ;  /* 0x00009003000085a7 */ /* 0x000ea400080010ff */
[----:B--2---:R-:W-:Y:S05]  /*7d00*/  @!P0 BRA `(.L_x_129) ;  /* 0xfffffffc00f08947 */ /* 0x004fea000383ffff */
[----:B------:R-:W-:Y:S05]  /*7d10*/  BRA `(.L_x_53) ;  /* 0xffffffb000347947 */ /* 0x000fea000383ffff */
.L_x_61:
[----:B-1----:R1:W2:Y:S02]  /*7d20*/  SYNCS.PHASECHK.TRANS64.TRYWAIT P1, [R0+URZ+0x80], R5 ;  /* 0x00008005000075a7 */ /* 0x0022a400080211ff */
[----:B--2---:R-:W-:Y:S05]  /*7d30*/  @!P1 NANOSLEEP.SYNCS 0x989680 ;  /* 0x009896800000995d */ /* 0x004fea0003900000 */
[----:B------:R-:W2:Y:S02]  /*7d40*/  @!P1 SYNCS.PHASECHK.TRANS64 P1, [R0+URZ+0x80], R5 ;  /* 0x00008005000095a7 */ /* 0x000ea400080210ff */
[----:B--2---:R-:W-:Y:S05]  /*7d50*/  @!P1 BRA `(.L_x_61) ;  /* 0xfffffffc00f09947 */ /* 0x004fea000383ffff */
[----:B------:R-:W-:Y:S05]  /*7d60*/  BRA `(.L_x_130) ;  /* 0xffffffb400ac7947 */ /* 0x000fea000383ffff */
.L_x_62:
[----:B------:R-:W-:-:S07]  /*7d70*/  MOV R3, UR31 ;  /* 0x0000001f00037c02 */ /* 0x000fce0008000f00 */
.L_x_131:
[----:B-1----:R1:W2:Y:S02]  /*7d80*/  SYNCS.PHASECHK.TRANS64.TRYWAIT P0, [R3+URZ+0xc0], R0 ;  /* 0x0000c000030075a7 */ /* 0x0022a400080011ff */
[----:B--2---:R-:W-:Y:S05]  /*7d90*/  @!P0 NANOSLEEP.SYNCS 0x989680 ;  /* 0x009896800000895d */ /* 0x004fea0003900000 */
[----:B------:R-:W2:Y:S02]  /*7da0*/  @!P0 SYNCS.PHASECHK.TRANS64 P0, [R3+URZ+0xc0], R0 ;  /* 0x0000c000030085a7 */ /* 0x000ea400080010ff */
[----:B--2---:R-:W-:Y:S05]  /*7db0*/  @!P0 BRA `(.L_x_131) ;  /* 0xfffffffc00f08947 */ /* 0x004fea000383ffff */
[----:B------:R-:W-:Y:S05]  /*7dc0*/  BRA `(.L_x_132) ;  /* 0xffffffb400fc7947 */ /* 0x000fea000383ffff */
.L_x_65:
[----:B------:R-:W-:Y:S07]  /*7dd0*/  MOV R0, UR5 ;  /* 0x0000000500007c02 */ /* 0x000fee0008000f00 */
.L_x_133:
[----:B-1----:R1:W2:Y:S02]  /*7de0*/  SYNCS.PHASECHK.TRANS64.TRYWAIT P0, [R0+URZ], R3 ;  /* 0x00000003000075a7 */ /* 0x0022a400080011ff */
[----:B--2---:R-:W-:Y:S05]  /*7df0*/  @!P0 NANOSLEEP.SYNCS 0x989680 ;  /* 0x009896800000895d */ /* 0x004fea0003900000 */
[----:B------:R-:W2:Y:S02]  /*7e00*/  @!P0 SYNCS.PHASECHK.TRANS64 P0, [R0+URZ], R3 ;  /* 0x00000003000085a7 */ /* 0x000ea400080010ff */
[----:B--2---:R-:W-:Y:S05]  /*7e10*/  @!P0 BRA `(.L_x_133) ;  /* 0xfffffffc00f08947 */ /* 0x004fea000383ffff */
[----:B------:R-:W-:Y:S05]  /*7e20*/  BRA `(.L_x_64) ;  /* 0xffffffb800187947 */ /* 0x000fea000383ffff */
.L_x_68:
[----:B------:R-:W-:-:S07]  /*7e30*/  MOV R0, UR4 ;  /* 0x0000000400007c02 */ /* 0x000fce0008000f00 */
.L_x_134:
[----:B--2---:R2:W4:Y:S02]  /*7e40*/  SYNCS.PHASECHK.TRANS64.TRYWAIT P0, [R0+URZ], R3 ;  /* 0x00000003000075a7 */ /* 0x00452400080011ff */
[----:B----4-:R-:W-:Y:S05]  /*7e50*/  @!P0 NANOSLEEP.SYNCS 0x989680 ;  /* 0x009896800000895d */ /* 0x010fea0003900000 */
[----:B------:R-:W4:Y:S02]  /*7e60*/  @!P0 SYNCS.PHASECHK.TRANS64 P0, [R0+URZ], R3 ;  /* 0x00000003000085a7 */ /* 0x000f2400080010ff */
[----:B----4-:R-:W-:Y:S05]  /*7e70*/  @!P0 BRA `(.L_x_134) ;  /* 0xfffffffc00f08947 */ /* 0x010fea000383ffff */
[----:B------:R-:W-:Y:S05]  /*7e80*/  BRA `(.L_x_135) ;  /* 0xffffffb800f47947 */ /* 0x000fea000383ffff */
.L_x_69:
[----:B------:R-:W-:-:S07]  /*7e90*/  MOV R0, UR5 ;  /* 0x0000000500007c02 */ /* 0x000fce0008000f00 */
.L_x_136:
[----:B-1----:R1:W2:Y:S02]  /*7ea0*/  SYNCS.PHASECHK.TRANS64.TRYWAIT P0, [R0+URZ], R3 ;  /* 0x00000003000075a7 */ /* 0x0022a400080011ff */
[----:B--2---:R-:W-:Y:S05]  /*7eb0*/  @!P0 NANOSLEEP.SYNCS 0x989680 ;  /* 0x009896800000895d */ /* 0x004fea0003900000 */
[----:B------:R-:W2:Y:S02]  /*7ec0*/  @!P0 SYNCS.PHASECHK.TRANS64 P0, [R0+URZ], R3 ;  /* 0x00000003000085a7 */ /* 0x000ea400080010ff */
[----:B--2---:R-:W-:Y:S05]  /*7ed0*/  @!P0 BRA `(.L_x_136) ;  /* 0xfffffffc00f08947 */ /* 0x004fea000383ffff */
[----:B------:R-:W-:Y:S05]  /*7ee0*/  BRA `(.L_x_137) ;  /* 0xffffffbc00007947 */ /* 0x000fea000383ffff */
.L_x_70:
[----:B------:R-:W-:-:S07]  /*7ef0*/  MOV R0, UR5 ;  /* 0x0000000500007c02 */ /* 0x000fce0008000f00 */
.L_x_138:
[----:B-1----:R1:W2:Y:S02]  /*7f00*/  SYNCS.PHASECHK.TRANS64.TRYWAIT P0, [R0+URZ], R3 ;  /* 0x00000003000075a7 */ /* 0x0022a400080011ff */
[----:B--2---:R-:W-:Y:S05]  /*7f10*/  @!P0 NANOSLEEP.SYNCS 0x989680 ;  /* 0x009896800000895d */ /* 0x004fea0003900000 */
[----:B------:R-:W2:Y:S02]  /*7f20*/  @!P0 SYNCS.PHASECHK.TRANS64 P0, [R0+URZ], R3 ;  /* 0x00000003000085a7 */ /* 0x000ea400080010ff */
[----:B--2---:R-:W-:Y:S05]  /*7f30*/  @!P0 BRA `(.L_x_138) ;  /* 0xfffffffc00f08947 */ /* 0x004fea000383ffff */
[----:B------:R-:W-:Y:S05]  /*7f40*/  BRA `(.L_x_139) ;  /* 0xffffffbc000c7947 */ /* 0x000fea000383ffff */
.L_x_71:
[----:B------:R-:W-:-:S07]  /*7f50*/  MOV R0, UR4 ;  /* 0x0000000400007c02 */ /* 0x000fce0008000f00 */
.L_x_140:
[----:B-1----:R1:W2:Y:S02]  /*7f60*/  SYNCS.PHASECHK.TRANS64.TRYWAIT P0, [R0+URZ], R3 ;  /* 0x00000003000075a7 */ /* 0x0022a400080011ff */
[----:B--2---:R-:W-:Y:S05]  /*7f70*/  @!P0 NANOSLEEP.SYNCS 0x989680 ;  /* 0x009896800000895d */ /* 0x004fea0003900000 */
[----:B------:R-:W2:Y:S02]  /*7f80*/  @!P0 SYNCS.PHASECHK.TRANS64 P0, [R0+URZ], R3 ;  /* 0x00000003000085a7 */ /* 0x000ea400080010ff */
[----:B--2---:R-:W-:Y:S05]  /*7f90*/  @!P0 BRA `(.L_x_140) ;  /* 0xfffffffc00f08947 */ /* 0x004fea000383ffff */
[----:B------:R-:W-:Y:S05]  /*7fa0*/  BRA `(.L_x_141) ;  /* 0xffffffbc00187947 */ /* 0x000fea000383ffff */
.L_x_76:
[----:B--2---:R2:W4:Y:S02]  /*7fb0*/  SYNCS.PHASECHK.TRANS64.TRYWAIT P0, [R12+URZ+0x80], R9 ;  /* 0x000080090c0075a7 */ /* 0x00452400080011ff */
[----:B----4-:R-:W-:Y:S05]  /*7fc0*/  @!P0 NANOSLEEP.SYNCS 0x989680 ;  /* 0x009896800000895d */ /* 0x010fea0003900000 */
[----:B------:R-:W4:Y:S02]  /*7fd0*/  @!P0 SYNCS.PHASECHK.TRANS64 P0, [R12+URZ+0x80], R9 ;  /* 0x000080090c0085a7 */ /* 0x000f2400080010ff */
[----:B----4-:R-:W-:Y:S05]  /*7fe0*/  @!P0 BRA `(.L_x_76) ;  /* 0xfffffffc00f08947 */ /* 0x010fea000383ffff */
[----:B------:R-:W-:Y:S05]  /*7ff0*/  BRA `(.L_x_142) ;  /* 0xffffffc000387947 */ /* 0x000fea000383ffff */
.L_x_79:
[----:B------:R-:W-:Y:S07]  /*8000*/  MOV R0, UR21 ;  /* 0x0000001500007c02 */ /* 0x000fee0008000f00 */
.L_x_143:
[----:B--2---:R2:W3:Y:S02]  /*8010*/  SYNCS.PHASECHK.TRANS64.TRYWAIT P2, [R0+URZ+0x78], R11 ;  /* 0x0000780b000075a7 */ /* 0x0044e400080411ff */
[----:B---3--:R-:W-:Y:S05]  /*8020*/  @!P2 NANOSLEEP.SYNCS 0x989680 ;  /* 0x009896800000a95d */ /* 0x008fea0003900000 */
[----:B------:R-:W3:Y:S02]  /*8030*/  @!P2 SYNCS.PHASECHK.TRANS64 P2, [R0+URZ+0x78], R11 ;  /* 0x0000780b0000a5a7 */ /* 0x000ee400080410ff */
[----:B---3--:R-:W-:Y:S05]  /*8040*/  @!P2 BRA `(.L_x_143) ;  /* 0xfffffffc00f0a947 */ /* 0x008fea000383ffff */
[----:B------:R-:W-:Y:S05]  /*8050*/  BRA `(.L_x_78) ;  /* 0xffffffc400a07947 */ /* 0x000fea000383ffff */
.L_x_82:
[----:B--2---:R-:W-:Y:S07]  /*8060*/  MOV R0, UR21 ;  /* 0x0000001500007c02 */ /* 0x004fee0008000f00 */
.L_x_144:
[----:B--2---:R2:W3:Y:S02]  /*8070*/  SYNCS.PHASECHK.TRANS64.TRYWAIT P0, [R0+URZ+0x60], R9 ;  /* 0x00006009000075a7 */ /* 0x0044e400080011ff */
[----:B---3--:R-:W-:Y:S05]  /*8080*/  @!P0 NANOSLEEP.SYNCS 0x989680 ;  /* 0x009896800000895d */ /* 0x008fea0003900000 */
[----:B------:R-:W3:Y:S02]  /*8090*/  @!P0 SYNCS.PHASECHK.TRANS64 P0, [R0+URZ+0x60], R9 ;  /* 0x00006009000085a7 */ /* 0x000ee400080010ff */
[----:B---3--:R-:W-:Y:S05]  /*80a0*/  @!P0 BRA `(.L_x_144) ;  /* 0xfffffffc00f08947 */ /* 0x008fea000383ffff */
[----:B------:R-:W-:Y:S05]  /*80b0*/  BRA `(.L_x_145) ;  /* 0xffffffc400fc7947 */ /* 0x000fea000383ffff */
.L_x_83:
[----:B------:R-:W-:Y:S07]  /*80c0*/  MOV R0, UR21 ;  /* 0x0000001500007c02 */ /* 0x000fee0008000f00 */
.L_x_146:
[----:B--2---:R2:W3:Y:S02]  /*80d0*/  SYNCS.PHASECHK.TRANS64.TRYWAIT P0, [R0+URZ+0x68], R9 ;  /* 0x00006809000075a7 */ /* 0x0044e400080011ff */
[----:B---3--:R-:W-:Y:S05]  /*80e0*/  @!P0 NANOSLEEP.SYNCS 0x989680 ;  /* 0x009896800000895d */ /* 0x008fea0003900000 */
[----:B------:R-:W3:Y:S02]  /*80f0*/  @!P0 SYNCS.PHASECHK.TRANS64 P0, [R0+URZ+0x68], R9 ;  /* 0x00006809000085a7 */ /* 0x000ee400080010ff */
[----:B---3--:R-:W-:Y:S05]  /*8100*/  @!P0 BRA `(.L_x_146) ;  /* 0xfffffffc00f08947 */ /* 0x008fea000383ffff */
[----:B------:R-:W-:Y:S05]  /*8110*/  BRA `(.L_x_147) ;  /* 0xffffffc800347947 */ /* 0x000fea000383ffff */
.L_x_85:
[----:B------:R-:W-:-:S07]  /*8120*/  MOV R0, UR21 ;  /* 0x0000001500007c02 */ /* 0x000fce0008000f00 */
.L_x_148:
[----:B---3--:R3:W4:Y:S02]  /*8130*/  SYNCS.PHASECHK.TRANS64.TRYWAIT P0, [R0+URZ+0x60], R3 ;  /* 0x00006003000075a7 */ /* 0x00872400080011ff */
[----:B----4-:R-:W-:Y:S05]  /*8140*/  @!P0 NANOSLEEP.SYNCS 0x989680 ;  /* 0x009896800000895d */ /* 0x010fea0003900000 */
[----:B------:R-:W4:Y:S02]  /*8150*/  @!P0 SYNCS.PHASECHK.TRANS64 P0, [R0+URZ+0x60], R3 ;  /* 0x00006003000085a7 */ /* 0x000f2400080010ff */
[----:B----4-:R-:W-:Y:S05]  /*8160*/  @!P0 BRA `(.L_x_148) ;  /* 0xfffffffc00f08947 */ /* 0x010fea000383ffff */
[----:B------:R-:W-:Y:S05]  /*8170*/  BRA `(.L_x_149) ;  /* 0xffffffc800a47947 */ /* 0x000fea000383ffff */
.L_x_87:
[----:B-1----:R1:W2:Y:S02]  /*8180*/  SYNCS.PHASECHK.TRANS64.TRYWAIT P0, [R3+URZ+0x80], R0 ;  /* 0x00008000030075a7 */ /* 0x0022a400080011ff */
[----:B--2---:R-:W-:Y:S05]  /*8190*/  @!P0 NANOSLEEP.SYNCS 0x989680 ;  /* 0x009896800000895d */ /* 0x004fea0003900000 */
[----:B------:R-:W2:Y:S02]  /*81a0*/  @!P0 SYNCS.PHASECHK.TRANS64 P0, [R3+URZ+0x80], R0 ;  /* 0x00008000030085a7 */ /* 0x000ea400080010ff */
[----:B--2---:R-:W-:Y:S05]  /*81b0*/  @!P0 BRA `(.L_x_87) ;  /* 0xfffffffc00f08947 */ /* 0x004fea000383ffff */
[----:B------:R-:W-:Y:S05]  /*81c0*/  BRA `(.L_x_150) ;  /* 0xffffffcc006c7947 */ /* 0x000fea000383ffff */
.L_x_98:
[----:B--2---:R2:W1:Y:S02]  /*81d0*/  SYNCS.PHASECHK.TRANS64.TRYWAIT P1, [R2+URZ+0x50], R5 ;  /* 0x00005005020075a7 */ /* 0x00446400080211ff */
[----:B-1----:R-:W-:Y:S05]  /*81e0*/  @!P1 NANOSLEEP.SYNCS 0x989680 ;  /* 0x009896800000995d */ /* 0x002fea0003900000 */
[----:B------:R-:W1:Y:S02]  /*81f0*/  @!P1 SYNCS.PHASECHK.TRANS64 P1, [R2+URZ+0x50], R5 ;  /* 0x00005005020095a7 */ /* 0x000e6400080210ff */
[----:B-1----:R-:W-:Y:S05]  /*8200*/  @!P1 BRA `(.L_x_98) ;  /* 0xfffffffc00f09947 */ /* 0x002fea000383ffff */
[----:B------:R-:W-:Y:S05]  /*8210*/  BRA `(.L_x_97) ;  /* 0xffffffd800e07947 */ /* 0x000fea000383ffff */
.L_x_100:
[----:B--2---:R2:W4:Y:S02]  /*8220*/  SYNCS.PHASECHK.TRANS64.TRYWAIT P0, [R100+URZ+0xa0], R3 ;  /* 0x0000a003640075a7 */ /* 0x00452400080011ff */
[----:B----4-:R-:W-:Y:S05]  /*8230*/  @!P0 NANOSLEEP.SYNCS 0x989680 ;  /* 0x009896800000895d */ /* 0x010fea0003900000 */
[----:B------:R-:W4:Y:S02]  /*8240*/  @!P0 SYNCS.PHASECHK.TRANS64 P0, [R100+URZ+0xa0], R3 ;  /* 0x0000a003640085a7 */ /* 0x000f2400080010ff */
[----:B----4-:R-:W-:Y:S05]  /*8250*/  @!P0 BRA `(.L_x_100) ;  /* 0xfffffffc00f08947 */ /* 0x010fea000383ffff */
[----:B------:R-:W-:Y:S05]  /*8260*/  BRA `(.L_x_99) ;  /* 0xffffffdc00307947 */ /* 0x000fea000383ffff */
.L_x_108:
[----:B---3--:R3:W4:Y:S02]  /*8270*/  SYNCS.PHASECHK.TRANS64.TRYWAIT P0, [R109+URZ+0x50], R4 ;  /* 0x000050046d0075a7 */ /* 0x00872400080011ff */
[----:B----4-:R-:W-:Y:S05]  /*8280*/  @!P0 NANOSLEEP.SYNCS 0x989680 ;  /* 0x009896800000895d */ /* 0x010fea0003900000 */
[----:B------:R-:W4:Y:S02]  /*8290*/  @!P0 SYNCS.PHASECHK.TRANS64 P0, [R109+URZ+0x50], R4 ;  /* 0x000050046d0085a7 */ /* 0x000f2400080010ff */
[----:B----4-:R-:W-:Y:S05]  /*82a0*/  @!P0 BRA `(.L_x_108) ;  /* 0xfffffffc00f08947 */ /* 0x010fea000383ffff */
[----:B------:R-:W-:Y:S05]  /*82b0*/  BRA `(.L_x_107) ;  /* 0xffffffe800247947 */ /* 0x000fea000383ffff */
        .weak           $__internal_0_$__cuda_sm10x_tcgen05_guardrail_trap_col_being_dealloced_not_returned_by_alloc
        .type           $__internal_0_$__cuda_sm10x_tcgen05_guardrail_trap_col_being_dealloced_not_returned_by_alloc,@function
        .size           $__internal_0_$__cuda_sm10x_tcgen05_guardrail_trap_col_being_dealloced_not_returned_by_alloc,($__internal_1_$__cuda_sm10x_tcgen05_guardrail_trap_phase_invalid_during_alloc - $__internal_0_$__cuda_sm10x_tcgen05_guardrail_trap_col_being_dealloced_not_returned_by_alloc)
$__internal_0_$__cuda_sm10x_tcgen05_guardrail_trap_col_being_dealloced_not_returned_by_alloc:
[----:B------:R-:W-:Y:S05]  /*82c0*/  BPT.TRAP 0x1 ;  /* 0x000000040000795c */ /* 0x000fea0000300000 */
[----:B------:R-:W-:-:S04]  /*82d0*/  HFMA2 R3, -RZ, RZ, 0, 0 ;  /* 0x00000000ff037431 */ /* 0x000fc800000001ff */
[----:B------:R-:W-:Y:S05]  /*82e0*/  RET.REL.NODEC R2 `(_ZN7cutlass13device_kernelINS_4gemm6kernel13GemmUniversalIN4cute5tupleIJiiiiEEENS1_10collective13CollectiveMmaINS1_35MainloopSm100TmaUmmaWarpSpecializedILi5ELi2ELi4ENS5_IJNS4_1CILi1EEENSA_ILi2EEESB_EEEEENS5_IJNSA_ILi64EEENSA_ILi128EEESG_EEENS_12float_e4m3_tENS5_IJlSB_lEEESI_SJ_NS4_8TiledMMAINS4_8MMA_AtomIJNS4_10MMA_TraitsINS4_19SM100_MMA_F8F6F4_SSEJSI_SI_fSF_SG_NS4_17integral_constantINS4_4UMMA5MajorELSQ_0EEESR_NSO_INSP_7ScaleInELSS_0EEEST_EEEEEENS4_6LayoutINS5_IJSB_SB_SB_EEENS5_IJNSA_ILi0EEESY_SY_EEEEENS5_IJNS4_10UnderscoreES11_S11_EEEEENS4_23SM90_TMA_LOAD_MULTICASTENS4_14ComposedLayoutINS4_7SwizzleILi3ELi4ELi3EEENS4_18smem_ptr_flag_bitsILi8EEENSW_INS5_IJNSA_ILi8EEESG_EEENS5_IJSG_SB_EEEEEEEvNS4_8identityENS4_13SM90_TMA_LOADES1E_vS1F_EENS_8epilogue10collective18CollectiveEpilogueINS1I_23Sm100TmaWarpSpecializedILi2ELi2ELi32ELb0ELb0EEEJSH_NS5_IJNSW_ISF_SB_EES1N_EEESI_SJ_SI_SJ_NS1I_6fusion15FusionCallbacksIS1M_NS1P_17LinearCombinationISI_fSI_fLNS_15FloatRoundStyleE2EEESH_S1O_JEEENS4_5SM1004TMEM4LOAD26SM100_TMEM_LOAD_16dp32b32xES1G_NS15_INS16_ILi2ELi4ELi3EEES19_NSW_INS5_IJS1A_SF_EEENS5_IJSF_SB_EEEEEEENS4_39AutoVectorizingCopyWithAssumedAlignmentILi128EEENS4_14SM90_TMA_STOREES23_S25_S25_EEEvvEEEEvNT_6ParamsE) ;  /* 0xffffff7c02447950 */ /* 0x000fea0003c3ffff */
        .weak           $__internal_1_$__cuda_sm10x_tcgen05_guardrail_trap_phase_invalid_during_alloc
        .type           $__internal_1_$__cuda_sm10x_tcgen05_guardrail_trap_phase_invalid_during_alloc,@function
        .size           $__internal_1_$__cuda_sm10x_tcgen05_guardrail_trap_phase_invalid_during_alloc,($__internal_2_$__cuda_sm10x_tcgen05_guardrail_trap_unallocated_columns_being_dealloced - $__internal_1_$__cuda_sm10x_tcgen05_guardrail_trap_phase_invalid_during_alloc)
$__internal_1_$__cuda_sm10x_tcgen05_guardrail_trap_phase_invalid_during_alloc:
[----:B------:R-:W-:Y:S05]  /*82f0*/  BPT.TRAP 0x1 ;  /* 0x000000040000795c */ /* 0x000fea0000300000 */
[----:B------:R-:W-:-:S04]  /*8300*/  MOV R5, 0x0 ;  /* 0x0000000000057802 */ /* 0x000fc80000000f00 */
[----:B------:R-:W-:Y:S05]  /*8310*/  RET.REL.NODEC R4 `(_ZN7cutlass13device_kernelINS_4gemm6kernel13GemmUniversalIN4cute5tupleIJiiiiEEENS1_10collective13CollectiveMmaINS1_35MainloopSm100TmaUmmaWarpSpecializedILi5ELi2ELi4ENS5_IJNS4_1CILi1EEENSA_ILi2EEESB_EEEEENS5_IJNSA_ILi64EEENSA_ILi128EEESG_EEENS_12float_e4m3_tENS5_IJlSB_lEEESI_SJ_NS4_8TiledMMAINS4_8MMA_AtomIJNS4_10MMA_TraitsINS4_19SM100_MMA_F8F6F4_SSEJSI_SI_fSF_SG_NS4_17integral_constantINS4_4UMMA5MajorELSQ_0EEESR_NSO_INSP_7ScaleInELSS_0EEEST_EEEEEENS4_6LayoutINS5_IJSB_SB_SB_EEENS5_IJNSA_ILi0EEESY_SY_EEEEENS5_IJNS4_10UnderscoreES11_S11_EEEEENS4_23SM90_TMA_LOAD_MULTICASTENS4_14ComposedLayoutINS4_7SwizzleILi3ELi4ELi3EEENS4_18smem_ptr_flag_bitsILi8EEENSW_INS5_IJNSA_ILi8EEESG_EEENS5_IJSG_SB_EEEEEEEvNS4_8identityENS4_13SM90_TMA_LOADES1E_vS1F_EENS_8epilogue10collective18CollectiveEpilogueINS1I_23Sm100TmaWarpSpecializedILi2ELi2ELi32ELb0ELb0EEEJSH_NS5_IJNSW_ISF_SB_EES1N_EEESI_SJ_SI_SJ_NS1I_6fusion15FusionCallbacksIS1M_NS1P_17LinearCombinationISI_fSI_fLNS_15FloatRoundStyleE2EEESH_S1O_JEEENS4_5SM1004TMEM4LOAD26SM100_TMEM_LOAD_16dp32b32xES1G_NS15_INS16_ILi2ELi4ELi3EEES19_NSW_INS5_IJS1A_SF_EEENS5_IJSF_SB_EEEEEEENS4_39AutoVectorizingCopyWithAssumedAlignmentILi128EEENS4_14SM90_TMA_STOREES23_S25_S25_EEEvvEEEEvNT_6ParamsE) ;  /* 0xffffff7c04387950 */ /* 0x000fea0003c3ffff */
        .weak           $__internal_2_$__cuda_sm10x_tcgen05_guardrail_trap_unallocated_columns_being_dealloced
        .type           $__internal_2_$__cuda_sm10x_tcgen05_guardrail_trap_unallocated_columns_being_dealloced,@function
        .size           $__internal_2_$__cuda_sm10x_tcgen05_guardrail_trap_unallocated_columns_being_dealloced,(.L_x_152 - $__internal_2_$__cuda_sm10x_tcgen05_guardrail_trap_unallocated_columns_being_dealloced)
$__internal_2_$__cuda_sm10x_tcgen05_guardrail_trap_unallocated_columns_being_dealloced:
[----:B------:R-:W-:Y:S05]  /*8320*/  BPT.TRAP 0x1 ;  /* 0x000000040000795c */ /* 0x000fea0000300000 */
[----:B------:R-:W-:-:S04]  /*8330*/  HFMA2 R3, -RZ, RZ, 0, 0 ;  /* 0x00000000ff037431 */ /* 0x000fc800000001ff */
[----:B------:R-:W-:Y:S05]  /*8340*/  RET.REL.NODEC R2 `(_ZN7cutlass13device_kernelINS_4gemm6kernel13GemmUniversalIN4cute5tupleIJiiiiEEENS1_10collective13CollectiveMmaINS1_35MainloopSm100TmaUmmaWarpSpecializedILi5ELi2ELi4ENS5_IJNS4_1CILi1EEENSA_ILi2EEESB_EEEEENS5_IJNSA_ILi64EEENSA_ILi128EEESG_EEENS_12float_e4m3_tENS5_IJlSB_lEEESI_SJ_NS4_8TiledMMAINS4_8MMA_AtomIJNS4_10MMA_TraitsINS4_19SM100_MMA_F8F6F4_SSEJSI_SI_fSF_SG_NS4_17integral_constantINS4_4UMMA5MajorELSQ_0EEESR_NSO_INSP_7ScaleInELSS_0EEEST_EEEEEENS4_6LayoutINS5_IJSB_SB_SB_EEENS5_IJNSA_ILi0EEESY_SY_EEEEENS5_IJNS4_10UnderscoreES11_S11_EEEEENS4_23SM90_TMA_LOAD_MULTICASTENS4_14ComposedLayoutINS4_7SwizzleILi3ELi4ELi3EEENS4_18smem_ptr_flag_bitsILi8EEENSW_INS5_IJNSA_ILi8EEESG_EEENS5_IJSG_SB_EEEEEEEvNS4_8identityENS4_13SM90_TMA_LOADES1E_vS1F_EENS_8epilogue10collective18CollectiveEpilogueINS1I_23Sm100TmaWarpSpecializedILi2ELi2ELi32ELb0ELb0EEEJSH_NS5_IJNSW_ISF_SB_EES1N_EEESI_SJ_SI_SJ_NS1I_6fusion15FusionCallbacksIS1M_NS1P_17LinearCombinationISI_fSI_fLNS_15FloatRoundStyleE2EEESH_S1O_JEEENS4_5SM1004TMEM4LOAD26SM100_TMEM_LOAD_16dp32b32xES1G_NS15_INS16_ILi2ELi4ELi3EEES19_NSW_INS5_IJS1A_SF_EEENS5_IJSF_SB_EEEEEEENS4_39AutoVectorizingCopyWithAssumedAlignmentILi128EEENS4_14SM90_TMA_STOREES23_S25_S25_EEEvvEEEEvNT_6ParamsE) ;  /* 0xffffff7c022c7950 */ /* 0x000fea0003c3ffff */
.L_x_151:
[----:B------:R-:W-:-:S00]  /*8350*/  BRA `(.L_x_151) ;  /* 0xfffffffc00fc7947 */ /* 0x000fc0000383ffff */
[----:B------:R-:W-:-:S00]  /*8360*/  NOP ;  /* 0x0000000000007918 */ /* 0x000fc00000000000 */
        /* <DEDUP_REMOVED lines=9> */
.L_x_152:


//--------------------- .nv.global.init           --------------------------
	.section	.nv.global.init,"aw",@progbits
.nv.global.init:
	.type		$str$27,@object
	.size		$str$27,($str$28 - $str$27)
$str$27:
        /*0000*/ 	.byte	0x28, 0x61, 0x64, 0x64, 0x72, 0x65, 0x73, 0x73, 0x20, 0x26, 0x20, 0x6d, 0x61, 0x73, 0x6b, 0x29
        /*0010*/ 	.byte	0x20, 0x3d, 0x3d, 0x20, 0x30, 0x00
	.type		$str$28,@object
	.size		$str$28,($str$26 - $str$28)
$str$28:
        /*0016*/ 	.byte	0x2f, 0x74, 0x6d, 0x70, 0x2f, 0x63, 0x75, 0x74, 0x6c, 0x61, 0x73, 0x73, 0x5f, 0x73, 0x77, 0x65
        /*0026*/ 	.byte	0x65, 0x70, 0x5f, 0x73, 0x72, 0x63, 0x2f, 0x69, 0x6e, 0x63, 0x6c, 0x75, 0x64, 0x65, 0x2f, 0x63
        /*0036*/ 	.byte	0x75, 0x74, 0x65, 0x2f, 0x70, 0x6f, 0x69, 0x6e, 0x74, 0x65, 0x72, 0x5f, 0x66, 0x6c, 0x61, 0x67
        /*0046*/ 	.byte	0x67, 0x65, 0x64, 0x2e, 0x68, 0x70, 0x70, 0x00
	.type		$str$26,@object
	.size		$str$26,($str$25 - $str$26)
$str$26:
        /*004e*/ 	.byte	0x2f, 0x74, 0x6d, 0x70, 0x2f, 0x63, 0x75, 0x74, 0x6c, 0x61, 0x73, 0x73, 0x5f, 0x73, 0x77, 0x65
        /*005e*/ 	.byte	0x65, 0x70, 0x5f, 0x73, 0x72, 0x63, 0x2f, 0x69, 0x6e, 0x63, 0x6c, 0x75, 0x64, 0x65, 0x2f, 0x63
        /*006e*/ 	.byte	0x75, 0x74, 0x65, 0x2f, 0x61, 0x74, 0x6f, 0x6d, 0x2f, 0x63, 0x6f, 0x70, 0x79, 0x5f, 0x74, 0x72
        /*007e*/ 	.byte	0x61, 0x69, 0x74, 0x73, 0x5f, 0x73, 0x6d, 0x31, 0x30, 0x30, 0x2e, 0x68, 0x70, 0x70, 0x00
	.type		$str$25,@object
	.size		$str$25,(__unnamed_1 - $str$25)
$str$25:
        /*008d*/ 	.byte	0x28, 0x28, 0x75, 0x69, 0x6e, 0x74, 0x33, 0x32, 0x5f, 0x74, 0x28, 0x74, 0x68, 0x72, 0x65, 0x61
        /*009d*/ 	.byte	0x64, 0x49, 0x64, 0x78, 0x2e, 0x78, 0x29, 0x20, 0x2f, 0x20, 0x33, 0x32, 0x29, 0x20, 0x25, 0x20
        /*00ad*/ 	.byte	0x34, 0x29, 0x20, 0x3d, 0x3d, 0x20, 0x28, 0x28, 0x28, 0x74, 0x6d, 0x65, 0x6d, 0x5f, 0x61, 0x64
        /*00bd*/ 	.byte	0x64, 0x72, 0x20, 0x3e, 0x3e, 0x20, 0x31, 0x36, 0x29, 0x20, 0x2f, 0x20, 0x33, 0x32, 0x29, 0x20
        /*00cd*/ 	.byte	0x25, 0x20, 0x34, 0x29, 0x00
	.type		__unnamed_1,@object
	.size		__unnamed_1,(__unnamed_2 - __unnamed_1)
__unnamed_1:
        /*00d2*/ 	.byte	0x61, 0x75, 0x74, 0x6f, 0x20, 0x63, 0x75, 0x74, 0x65, 0x3a, 0x3a, 0x61, 0x73, 0x5f, 0x70, 0x6f
        /* <DEDUP_REMOVED lines=24> */
        /*0262*/ 	.byte	0x3c, 0x34, 0x30, 0x39, 0x36, 0x3e, 0x3e, 0x3e, 0x3e, 0x5d, 0x00
	.type		__unnamed_2,@object
	.size		__unnamed_2,(.L_2 - __unnamed_2)
__unnamed_2:
        /* <DEDUP_REMOVED lines=40> */
        /*04ed*/ 	.byte	0x74, 0x65, 0x3a, 0x3a, 0x43, 0x3c, 0x30, 0x3e, 0x3e, 0x3e, 0x3e, 0x5d, 0x00
.L_2:


//--------------------- .nv.shared._ZN7cutlass13device_kernelINS_4gemm6kernel13GemmUniversalIN4cute5tupleIJiiiiEEENS1_10collective13CollectiveMmaINS1_35MainloopSm100TmaUmmaWarpSpecializedILi5ELi2ELi4ENS5_IJNS4_1CILi1EEENSA_ILi2EEESB_EEEEENS5_IJNSA_ILi64EEENSA_ILi128EEESG_EEENS_12float_e4m3_tENS5_IJlSB_lEEESI_SJ_NS4_8TiledMMAINS4_8MMA_AtomIJNS4_10MMA_TraitsINS4_19SM100_MMA_F8F6F4_SSEJSI_SI_fSF_SG_NS4_17integral_constantINS4_4UMMA5MajorELSQ_0EEESR_NSO_INSP_7ScaleInELSS_0EEEST_EEEEEENS4_6LayoutINS5_IJSB_SB_SB_EEENS5_IJNSA_ILi0EEESY_SY_EEEEENS5_IJNS4_10UnderscoreES11_S11_EEEEENS4_23SM90_TMA_LOAD_MULTICASTENS4_14ComposedLayoutINS4_7SwizzleILi3ELi4ELi3EEENS4_18smem_ptr_flag_bitsILi8EEENSW_INS5_IJNSA_ILi8EEESG_EEENS5_IJSG_SB_EEEEEEEvNS4_8identityENS4_13SM90_TMA_LOADES1E_vS1F_EENS_8epilogue10collective18CollectiveEpilogueINS1I_23Sm100TmaWarpSpecializedILi2ELi2ELi32ELb0ELb0EEEJSH_NS5_IJNSW_ISF_SB_EES1N_EEESI_SJ_SI_SJ_NS1I_6fusion15FusionCallbacksIS1M_NS1P_17LinearCombinationISI_fSI_fLNS_15FloatRoundStyleE2EEESH_S1O_JEEENS4_5SM1004TMEM4LOAD26SM100_TMEM_LOAD_16dp32b32xES1G_NS15_INS16_ILi2ELi4ELi3EEES19_NSW_INS5_IJS1A_SF_EEENS5_IJSF_SB_EEEEEEENS4_39AutoVectorizingCopyWithAssumedAlignmentILi128EEENS4_14SM90_TMA_STOREES23_S25_S25_EEEvvEEEEvNT_6ParamsE --------------------------
	.section	.nv.shared._ZN7cutlass13device_kernelINS_4gemm6kernel13GemmUniversalIN4cute5tupleIJiiiiEEENS1_10collective13CollectiveMmaINS1_35MainloopSm100TmaUmmaWarpSpecializedILi5ELi2ELi4ENS5_IJNS4_1CILi1EEENSA_ILi2EEESB_EEEEENS5_IJNSA_ILi64EEENSA_ILi128EEESG_EEENS_12float_e4m3_tENS5_IJlSB_lEEESI_SJ_NS4_8TiledMMAINS4_8MMA_AtomIJNS4_10MMA_TraitsINS4_19SM100_MMA_F8F6F4_SSEJSI_SI_fSF_SG_NS4_17integral_constantINS4_4UMMA5MajorELSQ_0EEESR_NSO_INSP_7ScaleInELSS_0EEEST_EEEEEENS4_6LayoutINS5_IJSB_SB_SB_EEENS5_IJNSA_ILi0EEESY_SY_EEEEENS5_IJNS4_10UnderscoreES11_S11_EEEEENS4_23SM90_TMA_LOAD_MULTICASTENS4_14ComposedLayoutINS4_7SwizzleILi3ELi4ELi3EEENS4_18smem_ptr_flag_bitsILi8EEENSW_INS5_IJNSA_ILi8EEESG_EEENS5_IJSG_SB_EEEEEEEvNS4_8identityENS4_13SM90_TMA_LOADES1E_vS1F_EENS_8epilogue10collective18CollectiveEpilogueINS1I_23Sm100TmaWarpSpecializedILi2ELi2ELi32ELb0ELb0EEEJSH_NS5_IJNSW_ISF_SB_EES1N_EEESI_SJ_SI_SJ_NS1I_6fusion15FusionCallbacksIS1M_NS1P_17LinearCombinationISI_fSI_fLNS_15FloatRoundStyleE2EEESH_S1O_JEEENS4_5SM1004TMEM4LOAD26SM100_TMEM_LOAD_16dp32b32xES1G_NS15_INS16_ILi2ELi4ELi3EEES19_NSW_INS5_IJS1A_SF_EEENS5_IJSF_SB_EEEEEEENS4_39AutoVectorizingCopyWithAssumedAlignmentILi128EEENS4_14SM90_TMA_STOREES23_S25_S25_EEEvvEEEEvNT_6ParamsE,"aw",@nobits
	.sectionflags	@""
	.align	16
	.zero		1024


//--------------------- .nv.shared.reserved.0     --------------------------
	.section	.nv.shared.reserved.0,"aw",@nobits
	.weak		__nv_reservedSMEM_offset_0_alias
	.size		__nv_reservedSMEM_offset_0_alias, 0, 64
	.other		__nv_reservedSMEM_offset_0_alias,@"STO_CUDA_RESERVED_SHARED STV_DEFAULT"
__nv_reservedSMEM_offset_0_alias:
	.zero		0
.nv.shared.reserved.0:
	.zero		64
	.weak		__nv_reservedSMEM_tcgen05_partition
	.type		__nv_reservedSMEM_tcgen05_partition,@object
	.size		__nv_reservedSMEM_tcgen05_partition,(.L_0 - __nv_reservedSMEM_tcgen05_partition)
__nv_reservedSMEM_tcgen05_partition:
	.zero		32
.L_0:


//--------------------- .nv.global                --------------------------
	.section	.nv.global,"aw",@nobits
.nv.global:
	.type		_ZN39_INTERNAL_0ead5a7a_4_k_cu_4ac7fe3f_82404cute1_E,@object
	.size		_ZN39_INTERNAL_0ead5a7a_4_k_cu_4ac7fe3f_82404cute1_E,(_ZN39_INTERNAL_0ead5a7a_4_k_cu_4ac7fe3f_82404cuda3std3__45__cpo6cbeginE - _ZN39_INTERNAL_0ead5a7a_4_k_cu_4ac7fe3f_82404cute1_E)
_ZN39_INTERNAL_0ead5a7a_4_k_cu_4ac7fe3f_82404cute1_E:
	.zero		1
	.type		_ZN39_INTERNAL_0ead5a7a_4_k_cu_4ac7fe3f_82404cuda3std3__45__cpo6cbeginE,@object
	.size		_ZN39_INTERNAL_0ead5a7a_4_k_cu_4ac7fe3f_82404cuda3std3__45__cpo6cbeginE,(_ZN39_INTERNAL_0ead5a7a_4_k_cu_4ac7fe3f_82404cuda3std3__48in_placeE - _ZN39_INTERNAL_0ead5a7a_4_k_cu_4ac7fe3f_82404cuda3std3__45__cpo6cbeginE)
_ZN39_INTERNAL_0ead5a7a_4_k_cu_4ac7fe3f_82404cuda3std3__45__cpo6cbeginE:
	.zero		1
	.type		_ZN39_INTERNAL_0ead5a7a_4_k_cu_4ac7fe3f_82404cuda3std3__48in_placeE,@object
	.size		_ZN39_INTERNAL_0ead5a7a_4_k_cu_4ac7fe3f_82404cuda3std3__48in_placeE,(_ZN39_INTERNAL_0ead5a7a_4_k_cu_4ac7fe3f_82404cuda3std6ranges3__45__cpo9iter_moveE - _ZN39_INTERNAL_0ead5a7a_4_k_cu_4ac7fe3f_82404cuda3std3__48in_placeE)
_ZN39_INTERNAL_0ead5a7a_4_k_cu_4ac7fe3f_82404cuda3std3__48in_placeE:
	.zero		1
	.type		_ZN39_INTERNAL_0ead5a7a_4_k_cu_4ac7fe3f_82404cuda3std6ranges3__45__cpo9iter_moveE,@object
	.size		_ZN39_INTERNAL_0ead5a7a_4_k_cu_4ac7fe3f_82404cuda3std6ranges3__45__cpo9iter_moveE,(_ZN39_INTERNAL_0ead5a7a_4_k_cu_4ac7fe3f_82404cuda3std3__45__cpo5beginE - _ZN39_INTERNAL_0ead5a7a_4_k_cu_4ac7fe3f_82404cuda3std6ranges3__45__cpo9iter_moveE)
_ZN39_INTERNAL_0ead5a7a_4_k_cu_4ac7fe3f_82404cuda3std6ranges3__45__cpo9iter_moveE:
	.zero		1
	.type		_ZN39_INTERNAL_0ead5a7a_4_k_cu_4ac7fe3f_82404cuda3std3__45__cpo5beginE,@object
	.size		_ZN39_INTERNAL_0ead5a7a_4_k_cu_4ac7fe3f_82404cuda3std3__45__cpo5beginE,(_ZN39_INTERNAL_0ead5a7a_4_k_cu_4ac7fe3f_82404cuda3std3__441_GLOBAL__N__0ead5a7a_4_k_cu_4ac7fe3f_82406ignoreE - _ZN39_INTERNAL_0ead5a7a_4_k_cu_4ac7fe3f_82404cuda3std3__45__cpo5beginE)
_ZN39_INTERNAL_0ead5a7a_4_k_cu_4ac7fe3f_82404cuda3std3__45__cpo5beginE:
	.zero		1
	.type		_ZN39_INTERNAL_0ead5a7a_4_k_cu_4ac7fe3f_82404cuda3std3__441_GLOBAL__N__0ead5a7a_4_k_cu_4ac7fe3f_82406ignoreE,@object
	.size		_ZN39_INTERNAL_0ead5a7a_4_k_cu_4ac7fe3f_82404cuda3std3__441_GLOBAL__N__0ead5a7a_4_k_cu_4ac7fe3f_82406ignoreE,(_ZN39_INTERNAL_0ead5a7a_4_k_cu_4ac7fe3f_82404cute7productE - _ZN39_INTERNAL_0ead5a7a_4_k_cu_4ac7fe3f_82404cuda3std3__441_GLOBAL__N__0ead5a7a_4_k_cu_4ac7fe3f_82406ignoreE)
_ZN39_INTERNAL_0ead5a7a_4_k_cu_4ac7fe3f_82404cuda3std3__441_GLOBAL__N__0ead5a7a_4_k_cu_4ac7fe3f_82406ignoreE:
	.zero		1
	.type		_ZN39_INTERNAL_0ead5a7a_4_k_cu_4ac7fe3f_82404cute7productE,@object
	.size		_ZN39_INTERNAL_0ead5a7a_4_k_cu_4ac7fe3f_82404cute7productE,(_ZN39_INTERNAL_0ead5a7a_4_k_cu_4ac7fe3f_82404cuda3std3__45__cpo3endE - _ZN39_INTERNAL_0ead5a7a_4_k_cu_4ac7fe3f_82404cute7productE)
_ZN39_INTERNAL_0ead5a7a_4_k_cu_4ac7fe3f_82404cute7productE:
	.zero		1
	.type		_ZN39_INTERNAL_0ead5a7a_4_k_cu_4ac7fe3f_82404cuda3std3__45__cpo3endE,@object
	.size		_ZN39_INTERNAL_0ead5a7a_4_k_cu_4ac7fe3f_82404cuda3std3__45__cpo3endE,(_ZN39_INTERNAL_0ead5a7a_4_k_cu_4ac7fe3f_82404cuda3std3__419piecewise_constructE - _ZN39_INTERNAL_0ead5a7a_4_k_cu_4ac7fe3f_82404cuda3std3__45__cpo3endE)
_ZN39_INTERNAL_0ead5a7a_4_k_cu_4ac7fe3f_82404cuda3std3__45__cpo3endE:
	.zero		1
	.type		_ZN39_INTERNAL_0ead5a7a_4_k_cu_4ac7fe3f_82404cuda3std3__419piecewise_constructE,@object
	.size		_ZN39_INTERNAL_0ead5a7a_4_k_cu_4ac7fe3f_82404cuda3std3__419piecewise_constructE,(_ZN39_INTERNAL_0ead5a7a_4_k_cu_4ac7fe3f_82404cuda3std3__45__cpo4cendE - _ZN39_INTERNAL_0ead5a7a_4_k_cu_4ac7fe3f_82404cuda3std3__419piecewise_constructE)
_ZN39_INTERNAL_0ead5a7a_4_k_cu_4ac7fe3f_82404cuda3std3__419piecewise_constructE:
	.zero		1
	.type		_ZN39_INTERNAL_0ead5a7a_4_k_cu_4ac7fe3f_82404cuda3std3__45__cpo4cendE,@object
	.size		_ZN39_INTERNAL_0ead5a7a_4_k_cu_4ac7fe3f_82404cuda3std3__45__cpo4cendE,(_ZN39_INTERNAL_0ead5a7a_4_k_cu_4ac7fe3f_82404cuda3std6ranges3__45__cpo4swapE - _ZN39_INTERNAL_0ead5a7a_4_k_cu_4ac7fe3f_82404cuda3std3__45__cpo4cendE)
_ZN39_INTERNAL_0ead5a7a_4_k_cu_4ac7fe3f_82404cuda3std3__45__cpo4cendE:
	.zero		1
	.type		_ZN39_INTERNAL_0ead5a7a_4_k_cu_4ac7fe3f_82404cuda3std6ranges3__45__cpo4swapE,@object
	.size		_ZN39_INTERNAL_0ead5a7a_4_k_cu_4ac7fe3f_82404cuda3std6ranges3__45__cpo4swapE,(.L_10 - _ZN39_INTERNAL_0ead5a7a_4_k_cu_4ac7fe3f_82404cuda3std6ranges3__45__cpo4swapE)
_ZN39_INTERNAL_0ead5a7a_4_k_cu_4ac7fe3f_82404cuda3std6ranges3__45__cpo4swapE:
	.zero		1
.L_10:


//--------------------- .nv.constant0._ZN7cutlass13device_kernelINS_4gemm6kernel13GemmUniversalIN4cute5tupleIJiiiiEEENS1_10collective13CollectiveMmaINS1_35MainloopSm100TmaUmmaWarpSpecializedILi5ELi2ELi4ENS5_IJNS4_1CILi1EEENSA_ILi2EEESB_EEEEENS5_IJNSA_ILi64EEENSA_ILi128EEESG_EEENS_12float_e4m3_tENS5_IJlSB_lEEESI_SJ_NS4_8TiledMMAINS4_8MMA_AtomIJNS4_10MMA_TraitsINS4_19SM100_MMA_F8F6F4_SSEJSI_SI_fSF_SG_NS4_17integral_constantINS4_4UMMA5MajorELSQ_0EEESR_NSO_INSP_7ScaleInELSS_0EEEST_EEEEEENS4_6LayoutINS5_IJSB_SB_SB_EEENS5_IJNSA_ILi0EEESY_SY_EEEEENS5_IJNS4_10UnderscoreES11_S11_EEEEENS4_23SM90_TMA_LOAD_MULTICASTENS4_14ComposedLayoutINS4_7SwizzleILi3ELi4ELi3EEENS4_18smem_ptr_flag_bitsILi8EEENSW_INS5_IJNSA_ILi8EEESG_EEENS5_IJSG_SB_EEEEEEEvNS4_8identityENS4_13SM90_TMA_LOADES1E_vS1F_EENS_8epilogue10collective18CollectiveEpilogueINS1I_23Sm100TmaWarpSpecializedILi2ELi2ELi32ELb0ELb0EEEJSH_NS5_IJNSW_ISF_SB_EES1N_EEESI_SJ_SI_SJ_NS1I_6fusion15FusionCallbacksIS1M_NS1P_17LinearCombinationISI_fSI_fLNS_15FloatRoundStyleE2EEESH_S1O_JEEENS4_5SM1004TMEM4LOAD26SM100_TMEM_LOAD_16dp32b32xES1G_NS15_INS16_ILi2ELi4ELi3EEES19_NSW_INS5_IJS1A_SF_EEENS5_IJSF_SB_EEEEEEENS4_39AutoVectorizingCopyWithAssumedAlignmentILi128EEENS4_14SM90_TMA_STOREES23_S25_S25_EEEvvEEEEvNT_6ParamsE --------------------------
	.section	.nv.constant0._ZN7cutlass13device_kernelINS_4gemm6kernel13GemmUniversalIN4cute5tupleIJiiiiEEENS1_10collective13CollectiveMmaINS1_35MainloopSm100TmaUmmaWarpSpecializedILi5ELi2ELi4ENS5_IJNS4_1CILi1EEENSA_ILi2EEESB_EEEEENS5_IJNSA_ILi64EEENSA_ILi128EEESG_EEENS_12float_e4m3_tENS5_IJlSB_lEEESI_SJ_NS4_8TiledMMAINS4_8MMA_AtomIJNS4_10MMA_TraitsINS4_19SM100_MMA_F8F6F4_SSEJSI_SI_fSF_SG_NS4_17integral_constantINS4_4UMMA5MajorELSQ_0EEESR_NSO_INSP_7ScaleInELSS_0EEEST_EEEEEENS4_6LayoutINS5_IJSB_SB_SB_EEENS5_IJNSA_ILi0EEESY_SY_EEEEENS5_IJNS4_10UnderscoreES11_S11_EEEEENS4_23SM90_TMA_LOAD_MULTICASTENS4_14ComposedLayoutINS4_7SwizzleILi3ELi4ELi3EEENS4_18smem_ptr_flag_bitsILi8EEENSW_INS5_IJNSA_ILi8EEESG_EEENS5_IJSG_SB_EEEEEEEvNS4_8identityENS4_13SM90_TMA_LOADES1E_vS1F_EENS_8epilogue10collective18CollectiveEpilogueINS1I_23Sm100TmaWarpSpecializedILi2ELi2ELi32ELb0ELb0EEEJSH_NS5_IJNSW_ISF_SB_EES1N_EEESI_SJ_SI_SJ_NS1I_6fusion15FusionCallbacksIS1M_NS1P_17LinearCombinationISI_fSI_fLNS_15FloatRoundStyleE2EEESH_S1O_JEEENS4_5SM1004TMEM4LOAD26SM100_TMEM_LOAD_16dp32b32xES1G_NS15_INS16_ILi2ELi4ELi3EEES19_NSW_INS5_IJS1A_SF_EEENS5_IJSF_SB_EEEEEEENS4_39AutoVectorizingCopyWithAssumedAlignmentILi128EEENS4_14SM90_TMA_STOREES23_S25_S25_EEEvvEEEEvNT_6ParamsE,"a",@progbits
	.sectionflags	@""
	.align	4
.nv.constant0._ZN7cutlass13device_kernelINS_4gemm6kernel13GemmUniversalIN4cute5tupleIJiiiiEEENS1_10collective13CollectiveMmaINS1_35MainloopSm100TmaUmmaWarpSpecializedILi5ELi2ELi4ENS5_IJNS4_1CILi1EEENSA_ILi2EEESB_EEEEENS5_IJNSA_ILi64EEENSA_ILi128EEESG_EEENS_12float_e4m3_tENS5_IJlSB_lEEESI_SJ_NS4_8TiledMMAINS4_8MMA_AtomIJNS4_10MMA_TraitsINS4_19SM100_MMA_F8F6F4_SSEJSI_SI_fSF_SG_NS4_17integral_constantINS4_4UMMA5MajorELSQ_0EEESR_NSO_INSP_7ScaleInELSS_0EEEST_EEEEEENS4_6LayoutINS5_IJSB_SB_SB_EEENS5_IJNSA_ILi0EEESY_SY_EEEEENS5_IJNS4_10UnderscoreES11_S11_EEEEENS4_23SM90_TMA_LOAD_MULTICASTENS4_14ComposedLayoutINS4_7SwizzleILi3ELi4ELi3EEENS4_18smem_ptr_flag_bitsILi8EEENSW_INS5_IJNSA_ILi8EEESG_EEENS5_IJSG_SB_EEEEEEEvNS4_8identityENS4_13SM90_TMA_LOADES1E_vS1F_EENS_8epilogue10collective18CollectiveEpilogueINS1I_23Sm100TmaWarpSpecializedILi2ELi2ELi32ELb0ELb0EEEJSH_NS5_IJNSW_ISF_SB_EES1N_EEESI_SJ_SI_SJ_NS1I_6fusion15FusionCallbacksIS1M_NS1P_17LinearCombinationISI_fSI_fLNS_15FloatRoundStyleE2EEESH_S1O_JEEENS4_5SM1004TMEM4LOAD26SM100_TMEM_LOAD_16dp32b32xES1G_NS15_INS16_ILi2ELi4ELi3EEES19_NSW_INS5_IJS1A_SF_EEENS5_IJSF_SB_EEEEEEENS4_39AutoVectorizingCopyWithAssumedAlignmentILi128EEENS4_14SM90_TMA_STOREES23_S25_S25_EEEvvEEEEvNT_6ParamsE:
	.zero		2944


//--------------------- SYMBOLS --------------------------

	.type		.nv.reservedSmem.offset0,@object
	.size		.nv.reservedSmem.offset0,0x4
	.type		.nv.reservedSmem.cap,@object
	.size		.nv.reservedSmem.cap,0x4
	.type		__assertfail,@function
